// auto-generated by cutlass_sweep.sparse_gemm — config: {"arch": "sm_90", "cluster_m": 1, "cluster_n": 2, "dtype": "bf16", "tile_k": 128, "tile_m": 64, "tile_n": 256}
#include "cutlass/cutlass.h"
#include "cutlass/gemm/collective/collective_builder.hpp"
#include "cutlass/gemm/device/gemm_universal_adapter.h"
#include "cutlass/gemm/kernel/gemm_universal.hpp"
#include "cutlass/epilogue/collective/collective_builder.hpp"

using Elem = cutlass::bfloat16_t;
using Acc  = float;
using TileShape    = cute::Shape<cute::_64, cute::_256, cute::_128>;
using ClusterShape = cute::Shape<cute::_1, cute::_2, cute::_1>;

using CollectiveEpilogue = typename cutlass::epilogue::collective::CollectiveBuilder<
    cutlass::arch::Sm90, cutlass::arch::OpClassSparseTensorOp,
    TileShape, ClusterShape,
    cutlass::epilogue::collective::EpilogueTileAuto,
    Acc, Acc,
    Acc, cutlass::layout::ColumnMajor, 128 / cutlass::sizeof_bits<Acc>::value,
    Acc, cutlass::layout::ColumnMajor, 128 / cutlass::sizeof_bits<Acc>::value,
    cutlass::epilogue::collective::EpilogueScheduleAuto
  >::CollectiveOp;

using CollectiveMainloop = typename cutlass::gemm::collective::CollectiveBuilder<
    cutlass::arch::Sm90, cutlass::arch::OpClassSparseTensorOp,
    Elem, cutlass::layout::RowMajor, 128 / cutlass::sizeof_bits<Elem>::value,
    Elem, cutlass::layout::ColumnMajor, 128 / cutlass::sizeof_bits<Elem>::value,
    Acc,
    TileShape, ClusterShape,
    cutlass::gemm::collective::StageCountAutoCarveout<static_cast<int>(sizeof(typename CollectiveEpilogue::SharedStorage))>,
    cutlass::gemm::collective::KernelScheduleAuto
  >::CollectiveOp;

using GemmKernel = cutlass::gemm::kernel::GemmUniversal<
    cute::Shape<int,int,int,int>,
    CollectiveMainloop,
    CollectiveEpilogue
>;
using Gemm = cutlass::gemm::device::GemmUniversalAdapter<GemmKernel>;

auto* _anchor = &cutlass::device_kernel<GemmKernel>;


// ===== COMPILED SASS (sm_90a) =====

	.target	sm_90a

	.elftype	@"ET_EXEC"


//--------------------- .note.nv.tkinfo           --------------------------
	.section	.note.nv.tkinfo,"",@"SHT_NOTE"
	.sectionflags	@"SHF_NOTE_NV_TKINFO"
	.tkinfo
        /*0018*/ 	.word	0x00000002
        /*0030*/ 	.string	""
        /*0030*/ 	.string	"ptxas"
        /*0030*/ 	.string	"Cuda compilation tools, release 13.0, V13.0.88"
        /*0030*/ 	.string	"Build cuda_13.0.r13.0/compiler.36424714_0"
        /*0030*/ 	.string	"-arch sm_90a -m 64 "



//--------------------- .note.nv.cuinfo           --------------------------
	.section	.note.nv.cuinfo,"",@"SHT_NOTE"
	.sectionflags	@"SHF_NOTE_NV_CUINFO"
        /*0018*/ 	.short	0x0002
        /*001a*/ 	.short	0x005a
        /*001c*/ 	.short	0x0082
	.zero		2


//--------------------- .nv.info                  --------------------------
	.section	.nv.info,"",@"SHT_CUDA_INFO"
	.align	4


	//----- nvinfo : EIATTR_REGCOUNT
	.align		4
        /*0000*/ 	.byte	0x04, 0x2f
        /*0002*/ 	.short	(.L_12 - .L_11)
	.align		4
.L_11:
        /*0004*/ 	.word	index@(_ZN7cutlass13device_kernelINS_4gemm6kernel13GemmUniversalIN4cute5tupleIJiiiiEEENS1_10collective13CollectiveMmaINS1_40MainloopSm90TmaGmmaWarpSpecializedSparseILi3ENS5_IJNS4_1CILi1EEENSA_ILi2EEESB_EEENS1_32KernelTmaWarpSpecializedPingpongEEENS5_IJNSA_ILi64EEENSA_ILi256EEENSA_ILi128EEEEEENS_10bfloat16_tENS5_IJNS4_6LayoutINS5_IJiNS5_IJSC_iEEEiEEENS5_IJlNS5_IJSB_SC_EEElEEEEENSL_INS5_IJNS5_IJNS5_IJNSA_ILi8EEESC_NSA_ILi4EEEEEEiEEENS5_IJNS5_IJNSA_ILi16EEESC_SS_EEEiEEEiEEENS5_IJNS5_IJNS5_IJSI_SV_NSA_ILi2048EEEEEENSA_ILi8192EEEEEENS5_IJNS5_IJSB_NSA_ILi1024EEENSA_ILi32EEEEEElEEElEEEEEEEESK_NS5_IJlSB_lEEENS4_8TiledMMAINS4_8MMA_AtomIJNS4_4SM904GMMA6SPARSE29GMMA_64x256x32_F32BF16BF16_SSILNS1E_5MajorE0ELS1H_0ELNS1E_7ScaleInE1ELS1I_1ELNS1E_9SparseSelE0EEEEEENSL_INS5_IJSB_SB_SB_EEENS5_IJNSA_ILi0EEES1N_S1N_EEEEENS5_IJNS4_10UnderscoreES1Q_S1Q_EEEEENS4_23SM90_TMA_LOAD_MULTICASTENS4_14ComposedLayoutINS4_7SwizzleILi3ELi4ELi3EEENS4_25smem_sparse_ptr_flag_bitsILi2ELi16EEENSL_INS5_IJNS5_IJSB_SR_EEENS5_IJSC_SG_EEEEEENS5_IJNS5_IJS1N_SI_EEESO_EEEEEEEvNS4_8identityENS4_13SM90_TMA_LOADENS1U_IS1W_NS4_18smem_ptr_flag_bitsILi16EEENSL_INS5_IJSR_SG_EEENS5_IJSG_SB_EEEEEEEvS26_EENS_8epilogue10collective6detail29Sm90TmaWarpSpecializedAdapterINS2G_15DefaultEpilogueIfNS5_IJSB_llEEES2K_NS2F_6thread17LinearCombinationIfLi1EffLNS2L_9ScaleType4KindE0ELNS_15FloatRoundStyleE2EfEENS1_15EpilogueDefaultEEEEEvvEEEEvNT_6ParamsE)
        /*0008*/ 	.word	0x000000a8


	//----- nvinfo : EIATTR_FRAME_SIZE
	.align		4
.L_12:
        /*000c*/ 	.byte	0x04, 0x11
        /*000e*/ 	.short	(.L_14 - .L_13)
	.align		4
.L_13:
        /*0010*/ 	.word	index@(_ZN7cutlass13device_kernelINS_4gemm6kernel13GemmUniversalIN4cute5tupleIJiiiiEEENS1_10collective13CollectiveMmaINS1_40MainloopSm90TmaGmmaWarpSpecializedSparseILi3ENS5_IJNS4_1CILi1EEENSA_ILi2EEESB_EEENS1_32KernelTmaWarpSpecializedPingpongEEENS5_IJNSA_ILi64EEENSA_ILi256EEENSA_ILi128EEEEEENS_10bfloat16_tENS5_IJNS4_6LayoutINS5_IJiNS5_IJSC_iEEEiEEENS5_IJlNS5_IJSB_SC_EEElEEEEENSL_INS5_IJNS5_IJNS5_IJNSA_ILi8EEESC_NSA_ILi4EEEEEEiEEENS5_IJNS5_IJNSA_ILi16EEESC_SS_EEEiEEEiEEENS5_IJNS5_IJNS5_IJSI_SV_NSA_ILi2048EEEEEENSA_ILi8192EEEEEENS5_IJNS5_IJSB_NSA_ILi1024EEENSA_ILi32EEEEEElEEElEEEEEEEESK_NS5_IJlSB_lEEENS4_8TiledMMAINS4_8MMA_AtomIJNS4_4SM904GMMA6SPARSE29GMMA_64x256x32_F32BF16BF16_SSILNS1E_5MajorE0ELS1H_0ELNS1E_7ScaleInE1ELS1I_1ELNS1E_9SparseSelE0EEEEEENSL_INS5_IJSB_SB_SB_EEENS5_IJNSA_ILi0EEES1N_S1N_EEEEENS5_IJNS4_10UnderscoreES1Q_S1Q_EEEEENS4_23SM90_TMA_LOAD_MULTICASTENS4_14ComposedLayoutINS4_7SwizzleILi3ELi4ELi3EEENS4_25smem_sparse_ptr_flag_bitsILi2ELi16EEENSL_INS5_IJNS5_IJSB_SR_EEENS5_IJSC_SG_EEEEEENS5_IJNS5_IJS1N_SI_EEESO_EEEEEEEvNS4_8identityENS4_13SM90_TMA_LOADENS1U_IS1W_NS4_18smem_ptr_flag_bitsILi16EEENSL_INS5_IJSR_SG_EEENS5_IJSG_SB_EEEEEEEvS26_EENS_8epilogue10collective6detail29Sm90TmaWarpSpecializedAdapterINS2G_15DefaultEpilogueIfNS5_IJSB_llEEES2K_NS2F_6thread17LinearCombinationIfLi1EffLNS2L_9ScaleType4KindE0ELNS_15FloatRoundStyleE2EfEENS1_15EpilogueDefaultEEEEEvvEEEEvNT_6ParamsE)
        /*0014*/ 	.word	0x00000000


	//----- nvinfo : EIATTR_MIN_STACK_SIZE
	.align		4
.L_14:
        /*0018*/ 	.byte	0x04, 0x12
        /*001a*/ 	.short	(.L_16 - .L_15)
	.align		4
.L_15:
        /*001c*/ 	.word	index@(_ZN7cutlass13device_kernelINS_4gemm6kernel13GemmUniversalIN4cute5tupleIJiiiiEEENS1_10collective13CollectiveMmaINS1_40MainloopSm90TmaGmmaWarpSpecializedSparseILi3ENS5_IJNS4_1CILi1EEENSA_ILi2EEESB_EEENS1_32KernelTmaWarpSpecializedPingpongEEENS5_IJNSA_ILi64EEENSA_ILi256EEENSA_ILi128EEEEEENS_10bfloat16_tENS5_IJNS4_6LayoutINS5_IJiNS5_IJSC_iEEEiEEENS5_IJlNS5_IJSB_SC_EEElEEEEENSL_INS5_IJNS5_IJNS5_IJNSA_ILi8EEESC_NSA_ILi4EEEEEEiEEENS5_IJNS5_IJNSA_ILi16EEESC_SS_EEEiEEEiEEENS5_IJNS5_IJNS5_IJSI_SV_NSA_ILi2048EEEEEENSA_ILi8192EEEEEENS5_IJNS5_IJSB_NSA_ILi1024EEENSA_ILi32EEEEEElEEElEEEEEEEESK_NS5_IJlSB_lEEENS4_8TiledMMAINS4_8MMA_AtomIJNS4_4SM904GMMA6SPARSE29GMMA_64x256x32_F32BF16BF16_SSILNS1E_5MajorE0ELS1H_0ELNS1E_7ScaleInE1ELS1I_1ELNS1E_9SparseSelE0EEEEEENSL_INS5_IJSB_SB_SB_EEENS5_IJNSA_ILi0EEES1N_S1N_EEEEENS5_IJNS4_10UnderscoreES1Q_S1Q_EEEEENS4_23SM90_TMA_LOAD_MULTICASTENS4_14ComposedLayoutINS4_7SwizzleILi3ELi4ELi3EEENS4_25smem_sparse_ptr_flag_bitsILi2ELi16EEENSL_INS5_IJNS5_IJSB_SR_EEENS5_IJSC_SG_EEEEEENS5_IJNS5_IJS1N_SI_EEESO_EEEEEEEvNS4_8identityENS4_13SM90_TMA_LOADENS1U_IS1W_NS4_18smem_ptr_flag_bitsILi16EEENSL_INS5_IJSR_SG_EEENS5_IJSG_SB_EEEEEEEvS26_EENS_8epilogue10collective6detail29Sm90TmaWarpSpecializedAdapterINS2G_15DefaultEpilogueIfNS5_IJSB_llEEES2K_NS2F_6thread17LinearCombinationIfLi1EffLNS2L_9ScaleType4KindE0ELNS_15FloatRoundStyleE2EfEENS1_15EpilogueDefaultEEEEEvvEEEEvNT_6ParamsE)
        /*0020*/ 	.word	0x00000000
.L_16:


//--------------------- .nv.compat                --------------------------
	.section	.nv.compat,"",@"SHT_CUDA_COMPAT_INFO"
	.align	4
        /*0000*/ 	.byte	0x02, 0x09, 0x01, 0x00, 0x02, 0x02, 0x04, 0x00, 0x02, 0x05, 0x05, 0x00, 0x03, 0x07, 0x01, 0x01
        /*0010*/ 	.byte	0x02, 0x03, 0x01, 0x00, 0x02, 0x06, 0x01, 0x00, 0x04, 0x0b, 0x08, 0x00, 0x00, 0x00, 0x00, 0x00
        /*0020*/ 	.byte	0x00, 0x00, 0x00, 0x00


//--------------------- .nv.info._ZN7cutlass13device_kernelINS_4gemm6kernel13GemmUniversalIN4cute5tupleIJiiiiEEENS1_10collective13CollectiveMmaINS1_40MainloopSm90TmaGmmaWarpSpecializedSparseILi3ENS5_IJNS4_1CILi1EEENSA_ILi2EEESB_EEENS1_32KernelTmaWarpSpecializedPingpongEEENS5_IJNSA_ILi64EEENSA_ILi256EEENSA_ILi128EEEEEENS_10bfloat16_tENS5_IJNS4_6LayoutINS5_IJiNS5_IJSC_iEEEiEEENS5_IJlNS5_IJSB_SC_EEElEEEEENSL_INS5_IJNS5_IJNS5_IJNSA_ILi8EEESC_NSA_ILi4EEEEEEiEEENS5_IJNS5_IJNSA_ILi16EEESC_SS_EEEiEEEiEEENS5_IJNS5_IJNS5_IJSI_SV_NSA_ILi2048EEEEEENSA_ILi8192EEEEEENS5_IJNS5_IJSB_NSA_ILi1024EEENSA_ILi32EEEEEElEEElEEEEEEEESK_NS5_IJlSB_lEEENS4_8TiledMMAINS4_8MMA_AtomIJNS4_4SM904GMMA6SPARSE29GMMA_64x256x32_F32BF16BF16_SSILNS1E_5MajorE0ELS1H_0ELNS1E_7ScaleInE1ELS1I_1ELNS1E_9SparseSelE0EEEEEENSL_INS5_IJSB_SB_SB_EEENS5_IJNSA_ILi0EEES1N_S1N_EEEEENS5_IJNS4_10UnderscoreES1Q_S1Q_EEEEENS4_23SM90_TMA_LOAD_MULTICASTENS4_14ComposedLayoutINS4_7SwizzleILi3ELi4ELi3EEENS4_25smem_sparse_ptr_flag_bitsILi2ELi16EEENSL_INS5_IJNS5_IJSB_SR_EEENS5_IJSC_SG_EEEEEENS5_IJNS5_IJS1N_SI_EEESO_EEEEEEEvNS4_8identityENS4_13SM90_TMA_LOADENS1U_IS1W_NS4_18smem_ptr_flag_bitsILi16EEENSL_INS5_IJSR_SG_EEENS5_IJSG_SB_EEEEEEEvS26_EENS_8epilogue10collective6detail29Sm90TmaWarpSpecializedAdapterINS2G_15DefaultEpilogueIfNS5_IJSB_llEEES2K_NS2F_6thread17LinearCombinationIfLi1EffLNS2L_9ScaleType4KindE0ELNS_15FloatRoundStyleE2EfEENS1_15EpilogueDefaultEEEEEvvEEEEvNT_6ParamsE --------------------------
	.section	.nv.info._ZN7cutlass13device_kernelINS_4gemm6kernel13GemmUniversalIN4cute5tupleIJiiiiEEENS1_10collective13CollectiveMmaINS1_40MainloopSm90TmaGmmaWarpSpecializedSparseILi3ENS5_IJNS4_1CILi1EEENSA_ILi2EEESB_EEENS1_32KernelTmaWarpSpecializedPingpongEEENS5_IJNSA_ILi64EEENSA_ILi256EEENSA_ILi128EEEEEENS_10bfloat16_tENS5_IJNS4_6LayoutINS5_IJiNS5_IJSC_iEEEiEEENS5_IJlNS5_IJSB_SC_EEElEEEEENSL_INS5_IJNS5_IJNS5_IJNSA_ILi8EEESC_NSA_ILi4EEEEEEiEEENS5_IJNS5_IJNSA_ILi16EEESC_SS_EEEiEEEiEEENS5_IJNS5_IJNS5_IJSI_SV_NSA_ILi2048EEEEEENSA_ILi8192EEEEEENS5_IJNS5_IJSB_NSA_ILi1024EEENSA_ILi32EEEEEElEEElEEEEEEEESK_NS5_IJlSB_lEEENS4_8TiledMMAINS4_8MMA_AtomIJNS4_4SM904GMMA6SPARSE29GMMA_64x256x32_F32BF16BF16_SSILNS1E_5MajorE0ELS1H_0ELNS1E_7ScaleInE1ELS1I_1ELNS1E_9SparseSelE0EEEEEENSL_INS5_IJSB_SB_SB_EEENS5_IJNSA_ILi0EEES1N_S1N_EEEEENS5_IJNS4_10UnderscoreES1Q_S1Q_EEEEENS4_23SM90_TMA_LOAD_MULTICASTENS4_14ComposedLayoutINS4_7SwizzleILi3ELi4ELi3EEENS4_25smem_sparse_ptr_flag_bitsILi2ELi16EEENSL_INS5_IJNS5_IJSB_SR_EEENS5_IJSC_SG_EEEEEENS5_IJNS5_IJS1N_SI_EEESO_EEEEEEEvNS4_8identityENS4_13SM90_TMA_LOADENS1U_IS1W_NS4_18smem_ptr_flag_bitsILi16EEENSL_INS5_IJSR_SG_EEENS5_IJSG_SB_EEEEEEEvS26_EENS_8epilogue10collective6detail29Sm90TmaWarpSpecializedAdapterINS2G_15DefaultEpilogueIfNS5_IJSB_llEEES2K_NS2F_6thread17LinearCombinationIfLi1EffLNS2L_9ScaleType4KindE0ELNS_15FloatRoundStyleE2EfEENS1_15EpilogueDefaultEEEEEvvEEEEvNT_6ParamsE,"",@"SHT_CUDA_INFO"
	.sectionflags	@""
	.align	4


	//----- nvinfo : EIATTR_CUDA_API_VERSION
	.align		4
        /*0000*/ 	.byte	0x04, 0x37
        /*0002*/ 	.short	(.L_18 - .L_17)
.L_17:
        /*0004*/ 	.word	0x00000082


	//----- nvinfo : EIATTR_KPARAM_INFO
	.align		4
.L_18:
        /*0008*/ 	.byte	0x04, 0x17
        /*000a*/ 	.short	(.L_20 - .L_19)
.L_19:
        /*000c*/ 	.word	0x00000000
        /*0010*/ 	.short	0x0000
        /*0012*/ 	.short	0x0070
        /*0014*/ 	.byte	0x00, 0xf0, 0x01, 0x14


	//----- nvinfo : EIATTR_SPARSE_MMA_MASK
	.align		4
.L_20:
        /*0018*/ 	.byte	0x03, 0x50
        /*001a*/ 	.short	0x0002


	//----- nvinfo : EIATTR_MAXREG_COUNT
	.align		4
        /*001c*/ 	.byte	0x03, 0x1b
        /*001e*/ 	.short	0x00a8


	//----- nvinfo : EIATTR_NUM_BARRIERS
	.align		4
        /*0020*/ 	.byte	0x02, 0x4c
        /*0022*/ 	.byte	0x01
	.zero		1


	//----- nvinfo : EIATTR_MERCURY_ISA_VERSION
	.align		4
        /*0024*/ 	.byte	0x03, 0x5f
        /*0026*/ 	.short	0x0101


	//----- nvinfo : EIATTR_INT_WARP_WIDE_INSTR_OFFSETS
	.align		4
        /*0028*/ 	.byte	0x04, 0x31
        /*002a*/ 	.short	(.L_22 - .L_21)


	//   ....[0]....
.L_21:
        /*002c*/ 	.word	0x000004c0


	//   ....[1]....
        /*0030*/ 	.word	0x00000500


	//   ....[2]....
        /*0034*/ 	.word	0x00000640


	//   ....[3]....
        /*0038*/ 	.word	0x00000650


	//   ....[4]....
        /*003c*/ 	.word	0x00000660


	//   ....[5]....
        /*0040*/ 	.word	0x00000680


	//   ....[6]....
        /*0044*/ 	.word	0x00000720


	//   ....[7]....
        /*0048*/ 	.word	0x00000780


	//----- nvinfo : EIATTR_COOP_GROUP_MASK_REGIDS
	.align		4
.L_22:
        /*004c*/ 	.byte	0x04, 0x29
        /*004e*/ 	.short	(.L_24 - .L_23)


	//   ....[0]....
.L_23:
        /*0050*/ 	.word	0xffffffff


	//   ....[1]....
        /*0054*/ 	.word	0xffffffff


	//   ....[2]....
        /*0058*/ 	.word	0xffffffff


	//   ....[3]....
        /*005c*/ 	.word	0xffffffff


	//   ....[4]....
        /*0060*/ 	.word	0xffffffff


	//   ....[5]....
        /*0064*/ 	.word	0xffffffff


	//   ....[6]....
        /*0068*/ 	.word	0xffffffff


	//----- nvinfo : EIATTR_COOP_GROUP_INSTR_OFFSETS
	.align		4
.L_24:
        /*006c*/ 	.byte	0x04, 0x28
        /*006e*/ 	.short	(.L_26 - .L_25)


	//   ....[0]....
.L_25:
        /*0070*/ 	.word	0x00000060


	//   ....[1]....
        /*0074*/ 	.word	0x00000070


	//   ....[2]....
        /*0078*/ 	.word	0x00000160


	//   ....[3]....
        /*007c*/ 	.word	0x000002e0


	//   ....[4]....
        /*0080*/ 	.word	0x00000320


	//   ....[5]....
        /*0084*/ 	.word	0x000003a0


	//   ....[6]....
        /*0088*/ 	.word	0x000008e0


	//----- nvinfo : EIATTR_REG_RECONFIG
	.align		4
.L_26:
        /*008c*/ 	.byte	0x01, 0x54
	.zero		2


	//----- nvinfo : EIATTR_MBARRIER_INSTR_OFFSETS
	.align		4
        /*0090*/ 	.byte	0x04, 0x39
        /*0092*/ 	.short	(.L_28 - .L_27)


	//   ....[0]....
.L_27:
        /*0094*/ 	.word	0x00000270
        /*0098*/ 	.word	0x000000ff
        /*009c*/ 	.word	0x00000000
        /*00a0*/ 	.short	0x0100
        /*00a2*/ 	.byte	0x08
	.zero		1


	//   ....[1]....
        /*00a4*/ 	.word	0x00000280
        /*00a8*/ 	.word	0x000000ff
        /*00ac*/ 	.word	0x00000018
        /*00b0*/ 	.short	0x0100
        /*00b2*/ 	.byte	0x08
	.zero		1


	//   ....[2]....
        /*00b4*/ 	.word	0x00000290
        /*00b8*/ 	.word	0x000000ff
        /*00bc*/ 	.word	0x00000008
        /*00c0*/ 	.short	0x0100
        /*00c2*/ 	.byte	0x08
	.zero		1


	//   ....[3]....
        /*00c4*/ 	.word	0x000002a0
        /*00c8*/ 	.word	0x000000ff
        /*00cc*/ 	.word	0x00000020
        /*00d0*/ 	.short	0x0100
        /*00d2*/ 	.byte	0x08
	.zero		1


	//   ....[4]....
        /*00d4*/ 	.word	0x000002b0
        /*00d8*/ 	.word	0x000000ff
        /*00dc*/ 	.word	0x00000010
        /*00e0*/ 	.short	0x0100
        /*00e2*/ 	.byte	0x08
	.zero		1


	//   ....[5]....
        /*00e4*/ 	.word	0x000002c0
        /*00e8*/ 	.word	0x000000ff
        /*00ec*/ 	.word	0x00000028
        /*00f0*/ 	.short	0x0100
        /*00f2*/ 	.byte	0x08
	.zero		1


	//   ....[6]....
        /*00f4*/ 	.word	0x000007b0
        /*00f8*/ 	.word	0x000000ff
        /*00fc*/ 	.word	0x00000060
        /*0100*/ 	.short	0x0100
        /*0102*/ 	.byte	0x08
	.zero		1


	//   ....[7]....
        /*0104*/ 	.word	0x00000840
        /*0108*/ 	.word	0x000000ff
        /*010c*/ 	.word	0x00000068
        /*0110*/ 	.short	0x0100
        /*0112*/ 	.byte	0x08
	.zero		1


	//   ....[8]....
        /*0114*/ 	.word	0x00000860
        /*0118*/ 	.word	0x000000ff
        /*011c*/ 	.word	0x00000040
        /*0120*/ 	.short	0x0100
        /*0122*/ 	.byte	0x09
	.zero		1


	//   ....[9]....
        /*0124*/ 	.word	0x00000870
        /*0128*/ 	.word	0x000000ff
        /*012c*/ 	.word	0x00000048
        /*0130*/ 	.short	0x0100
        /*0132*/ 	.byte	0x09
	.zero		1


	//   ....[10]....
        /*0134*/ 	.word	0x00000880
        /*0138*/ 	.word	0x000000ff
        /*013c*/ 	.word	0x00000050
        /*0140*/ 	.short	0x0100
        /*0142*/ 	.byte	0x09
	.zero		1


	//   ....[11]....
        /*0144*/ 	.word	0x00000890
        /*0148*/ 	.word	0x000000ff
        /*014c*/ 	.word	0x00000058
        /*0150*/ 	.short	0x0100
        /*0152*/ 	.byte	0x09
	.zero		1


	//   ....[12]....
        /*0154*/ 	.word	0x00001640
        /*0158*/ 	.word	0x000000ff
        /*015c*/ 	.word	0xfffffff8
        /*0160*/ 	.short	0x010a
        /*0162*/ 	.byte	0x0c
	.zero		1


	//   ....[13]....
        /*0164*/ 	.word	0x00001b10
        /*0168*/ 	.word	0x000000ff
        /*016c*/ 	.word	0x00000000
        /*0170*/ 	.short	0x010a
        /*0172*/ 	.byte	0x08
	.zero		1


	//   ....[14]....
        /*0174*/ 	.word	0x00001b70
        /*0178*/ 	.word	0x000000ff
        /*017c*/ 	.word	0x00000000
        /*0180*/ 	.short	0x010a
        /*0182*/ 	.byte	0x08
	.zero		1


	//   ....[15]....
        /*0184*/ 	.word	0x00001e30
        /*0188*/ 	.word	0x00000015
        /*018c*/ 	.word	0x00000000
        /*0190*/ 	.short	0x0101
        /*0192*/ 	.byte	0x3f
	.zero		1


	//   ....[16]....
        /*0194*/ 	.word	0x00001fb0
        /*0198*/ 	.word	0x00000014
        /*019c*/ 	.word	0x00000000
        /*01a0*/ 	.short	0x0101
        /*01a2*/ 	.byte	0x14
	.zero		1


	//   ....[17]....
        /*01a4*/ 	.word	0x00002000
        /*01a8*/ 	.word	0x000000ff
        /*01ac*/ 	.word	0x00000008
        /*01b0*/ 	.short	0x010a
        /*01b2*/ 	.byte	0x0c
	.zero		1


	//   ....[18]....
        /*01b4*/ 	.word	0x0000b440
        /*01b8*/ 	.word	0x00000004
        /*01bc*/ 	.word	0x00000000
        /*01c0*/ 	.short	0x0101
        /*01c2*/ 	.byte	0x14
	.zero		1


	//   ....[19]....
        /*01c4*/ 	.word	0x0000bde0
        /*01c8*/ 	.word	0x00000015
        /*01cc*/ 	.word	0x00000018
        /*01d0*/ 	.short	0x010a
        /*01d2*/ 	.byte	0x3f
	.zero		1


	//   ....[20]....
        /*01d4*/ 	.word	0x0000c2a0
        /*01d8*/ 	.word	0x0000000a
        /*01dc*/ 	.word	0x00000068
        /*01e0*/ 	.short	0x0101
        /*01e2*/ 	.byte	0x3f
	.zero		1


	//   ....[21]....
        /*01e4*/ 	.word	0x0000ca00
        /*01e8*/ 	.word	0x00000007
        /*01ec*/ 	.word	0x00000000
        /*01f0*/ 	.short	0x010a
        /*01f2*/ 	.byte	0x3f
	.zero		1


	//   ....[22]....
        /*01f4*/ 	.word	0x0000ca80
        /*01f8*/ 	.word	0x00000006
        /*01fc*/ 	.word	0x00000000
        /*0200*/ 	.short	0x010a
        /*0202*/ 	.byte	0x3f
	.zero		1


	//   ....[23]....
        /*0204*/ 	.word	0x0000cb10
        /*0208*/ 	.word	0x00000003
        /*020c*/ 	.word	0x00000000
        /*0210*/ 	.short	0x010a
        /*0212*/ 	.byte	0x3f
	.zero		1


	//   ....[24]....
        /*0214*/ 	.word	0x0000cb80
        /*0218*/ 	.word	0x00000014
        /*021c*/ 	.word	0xfffffff8
        /*0220*/ 	.short	0x010a
        /*0222*/ 	.byte	0x3f
	.zero		1


	//   ....[25]....
        /*0224*/ 	.word	0x0000cbe0
        /*0228*/ 	.word	0x00000016
        /*022c*/ 	.word	0x00000000
        /*0230*/ 	.short	0x010a
        /*0232*/ 	.byte	0x3f
	.zero		1


	//   ....[26]....
        /*0234*/ 	.word	0x0000cc40
        /*0238*/ 	.word	0x00000014
        /*023c*/ 	.word	0x00000008
        /*0240*/ 	.short	0x010a
        /*0242*/ 	.byte	0x3f
	.zero		1


	//   ....[27]....
        /*0244*/ 	.word	0x0000cd10
        /*0248*/ 	.word	0x00000015
        /*024c*/ 	.word	0x00000018
        /*0250*/ 	.short	0x010a
        /*0252*/ 	.byte	0x3f
	.zero		1


	//   ....[28]....
        /*0254*/ 	.word	0x0000cdf0
        /*0258*/ 	.word	0x00000007
        /*025c*/ 	.word	0x00000000
        /*0260*/ 	.short	0x010a
        /*0262*/ 	.byte	0x3f
	.zero		1


	//   ....[29]....
        /*0264*/ 	.word	0x0000ce40
        /*0268*/ 	.word	0x00000006
        /*026c*/ 	.word	0x00000000
        /*0270*/ 	.short	0x010a
        /*0272*/ 	.byte	0x3f
	.zero		1


	//----- nvinfo : EIATTR_NUM_MBARRIERS
	.align		4
.L_28:
        /*0274*/ 	.byte	0x03, 0x38
        /*0276*/ 	.short	0x000c


	//----- nvinfo : EIATTR_EXIT_INSTR_OFFSETS
	.align		4
        /*0278*/ 	.byte	0x04, 0x1c
        /*027a*/ 	.short	(.L_30 - .L_29)


	//   ....[0]....
.L_29:
        /*027c*/ 	.word	0x00001330


	//   ....[1]....
        /*0280*/ 	.word	0x00001390


	//   ....[2]....
        /*0284*/ 	.word	0x0000ba50


	//   ....[3]....
        /*0288*/ 	.word	0x0000ba80


	//   ....[4]....
        /*028c*/ 	.word	0x0000cb60


	//----- nvinfo : EIATTR_MAX_THREADS
	.align		4
.L_30:
        /*0290*/ 	.byte	0x04, 0x05
        /*0292*/ 	.short	(.L_32 - .L_31)
.L_31:
        /*0294*/ 	.word	0x00000180
        /*0298*/ 	.word	0x00000001
        /*029c*/ 	.word	0x00000001


	//----- nvinfo : EIATTR_CRS_STACK_SIZE
	.align		4
.L_32:
        /*02a0*/ 	.byte	0x04, 0x1e
        /*02a2*/ 	.short	(.L_34 - .L_33)
.L_33:
        /*02a4*/ 	.word	0x00000000


	//----- nvinfo : EIATTR_CBANK_PARAM_SIZE
	.align		4
.L_34:
        /*02a8*/ 	.byte	0x03, 0x19
        /*02aa*/ 	.short	0x0570


	//----- nvinfo : EIATTR_PARAM_CBANK
	.align		4
        /*02ac*/ 	.byte	0x04, 0x0a
        /*02ae*/ 	.short	(.L_36 - .L_35)
	.align		4
.L_35:
        /*02b0*/ 	.word	index@(.nv.constant0._ZN7cutlass13device_kernelINS_4gemm6kernel13GemmUniversalIN4cute5tupleIJiiiiEEENS1_10collective13CollectiveMmaINS1_40MainloopSm90TmaGmmaWarpSpecializedSparseILi3ENS5_IJNS4_1CILi1EEENSA_ILi2EEESB_EEENS1_32KernelTmaWarpSpecializedPingpongEEENS5_IJNSA_ILi64EEENSA_ILi256EEENSA_ILi128EEEEEENS_10bfloat16_tENS5_IJNS4_6LayoutINS5_IJiNS5_IJSC_iEEEiEEENS5_IJlNS5_IJSB_SC_EEElEEEEENSL_INS5_IJNS5_IJNS5_IJNSA_ILi8EEESC_NSA_ILi4EEEEEEiEEENS5_IJNS5_IJNSA_ILi16EEESC_SS_EEEiEEEiEEENS5_IJNS5_IJNS5_IJSI_SV_NSA_ILi2048EEEEEENSA_ILi8192EEEEEENS5_IJNS5_IJSB_NSA_ILi1024EEENSA_ILi32EEEEEElEEElEEEEEEEESK_NS5_IJlSB_lEEENS4_8TiledMMAINS4_8MMA_AtomIJNS4_4SM904GMMA6SPARSE29GMMA_64x256x32_F32BF16BF16_SSILNS1E_5MajorE0ELS1H_0ELNS1E_7ScaleInE1ELS1I_1ELNS1E_9SparseSelE0EEEEEENSL_INS5_IJSB_SB_SB_EEENS5_IJNSA_ILi0EEES1N_S1N_EEEEENS5_IJNS4_10UnderscoreES1Q_S1Q_EEEEENS4_23SM90_TMA_LOAD_MULTICASTENS4_14ComposedLayoutINS4_7SwizzleILi3ELi4ELi3EEENS4_25smem_sparse_ptr_flag_bitsILi2ELi16EEENSL_INS5_IJNS5_IJSB_SR_EEENS5_IJSC_SG_EEEEEENS5_IJNS5_IJS1N_SI_EEESO_EEEEEEEvNS4_8identityENS4_13SM90_TMA_LOADENS1U_IS1W_NS4_18smem_ptr_flag_bitsILi16EEENSL_INS5_IJSR_SG_EEENS5_IJSG_SB_EEEEEEEvS26_EENS_8epilogue10collective6detail29Sm90TmaWarpSpecializedAdapterINS2G_15DefaultEpilogueIfNS5_IJSB_llEEES2K_NS2F_6thread17LinearCombinationIfLi1EffLNS2L_9ScaleType4KindE0ELNS_15FloatRoundStyleE2EfEENS1_15EpilogueDefaultEEEEEvvEEEEvNT_6ParamsE)
        /*02b4*/ 	.short	0x0210
        /*02b6*/ 	.short	0x0570


	//----- nvinfo : EIATTR_SW_WAR
	.align		4
.L_36:
        /*02b8*/ 	.byte	0x04, 0x36
        /*02ba*/ 	.short	(.L_38 - .L_37)
.L_37:
        /*02bc*/ 	.word	0x00000008
.L_38:


//--------------------- .nv.callgraph             --------------------------
	.section	.nv.callgraph,"",@"SHT_CUDA_CALLGRAPH"
	.align	4
	.sectionentsize	8
	.align		4
        /*0000*/ 	.word	0x00000000
	.align		4
        /*0004*/ 	.word	0xffffffff
	.align		4
        /*0008*/ 	.word	0x00000000
	.align		4
        /*000c*/ 	.word	0xfffffffe
	.align		4
        /*0010*/ 	.word	0x00000000
	.align		4
        /*0014*/ 	.word	0xfffffffd
	.align		4
        /*0018*/ 	.word	0x00000000
	.align		4
        /*001c*/ 	.word	0xfffffffc


//--------------------- .nv.constant4             --------------------------
	.section	.nv.constant4,"a",@progbits
	.align	8
	.align		8
.nv.constant4:
        /*0000*/ 	.dword	_ZN39_INTERNAL_f713699b_4_k_cu_9a473068_40294cuda3std3__45__cpo5beginE
	.align		8
        /*0008*/ 	.dword	_ZN39_INTERNAL_f713699b_4_k_cu_9a473068_40294cuda3std3__45__cpo3endE
	.align		8
        /*0010*/ 	.dword	_ZN39_INTERNAL_f713699b_4_k_cu_9a473068_40294cuda3std3__45__cpo6cbeginE
	.align		8
        /*0018*/ 	.dword	_ZN39_INTERNAL_f713699b_4_k_cu_9a473068_40294cuda3std3__45__cpo4cendE
	.align		8
        /*0020*/ 	.dword	_ZN39_INTERNAL_f713699b_4_k_cu_9a473068_40294cuda3std3__441_GLOBAL__N__f713699b_4_k_cu_9a473068_40296ignoreE
	.align		8
        /*0028*/ 	.dword	_ZN39_INTERNAL_f713699b_4_k_cu_9a473068_40294cuda3std3__419piecewise_constructE
	.align		8
        /*0030*/ 	.dword	_ZN39_INTERNAL_f713699b_4_k_cu_9a473068_40294cuda3std3__48in_placeE
	.align		8
        /*0038*/ 	.dword	_ZN39_INTERNAL_f713699b_4_k_cu_9a473068_40294cuda3std6ranges3__45__cpo4swapE
	.align		8
        /*0040*/ 	.dword	_ZN39_INTERNAL_f713699b_4_k_cu_9a473068_40294cuda3std6ranges3__45__cpo9iter_moveE
	.align		8
        /*0048*/ 	.dword	_ZN39_INTERNAL_f713699b_4_k_cu_9a473068_40294cute7productE
	.align		8
        /*0050*/ 	.dword	_ZN39_INTERNAL_f713699b_4_k_cu_9a473068_40294cute1_E


//--------------------- .text._ZN7cutlass13device_kernelINS_4gemm6kernel13GemmUniversalIN4cute5tupleIJiiiiEEENS1_10collective13CollectiveMmaINS1_40MainloopSm90TmaGmmaWarpSpecializedSparseILi3ENS5_IJNS4_1CILi1EEENSA_ILi2EEESB_EEENS1_32KernelTmaWarpSpecializedPingpongEEENS5_IJNSA_ILi64EEENSA_ILi256EEENSA_ILi128EEEEEENS_10bfloat16_tENS5_IJNS4_6LayoutINS5_IJiNS5_IJSC_iEEEiEEENS5_IJlNS5_IJSB_SC_EEElEEEEENSL_INS5_IJNS5_IJNS5_IJNSA_ILi8EEESC_NSA_ILi4EEEEEEiEEENS5_IJNS5_IJNSA_ILi16EEESC_SS_EEEiEEEiEEENS5_IJNS5_IJNS5_IJSI_SV_NSA_ILi2048EEEEEENSA_ILi8192EEEEEENS5_IJNS5_IJSB_NSA_ILi1024EEENSA_ILi32EEEEEElEEElEEEEEEEESK_NS5_IJlSB_lEEENS4_8TiledMMAINS4_8MMA_AtomIJNS4_4SM904GMMA6SPARSE29GMMA_64x256x32_F32BF16BF16_SSILNS1E_5MajorE0ELS1H_0ELNS1E_7ScaleInE1ELS1I_1ELNS1E_9SparseSelE0EEEEEENSL_INS5_IJSB_SB_SB_EEENS5_IJNSA_ILi0EEES1N_S1N_EEEEENS5_IJNS4_10UnderscoreES1Q_S1Q_EEEEENS4_23SM90_TMA_LOAD_MULTICASTENS4_14ComposedLayoutINS4_7SwizzleILi3ELi4ELi3EEENS4_25smem_sparse_ptr_flag_bitsILi2ELi16EEENSL_INS5_IJNS5_IJSB_SR_EEENS5_IJSC_SG_EEEEEENS5_IJNS5_IJS1N_SI_EEESO_EEEEEEEvNS4_8identityENS4_13SM90_TMA_LOADENS1U_IS1W_NS4_18smem_ptr_flag_bitsILi16EEENSL_INS5_IJSR_SG_EEENS5_IJSG_SB_EEEEEEEvS26_EENS_8epilogue10collective6detail29Sm90TmaWarpSpecializedAdapterINS2G_15DefaultEpilogueIfNS5_IJSB_llEEES2K_NS2F_6thread17LinearCombinationIfLi1EffLNS2L_9ScaleType4KindE0ELNS_15FloatRoundStyleE2EfEENS1_15EpilogueDefaultEEEEEvvEEEEvNT_6ParamsE --------------------------
	.section	.text._ZN7cutlass13device_kernelINS_4gemm6kernel13GemmUniversalIN4cute5tupleIJiiiiEEENS1_10collective13CollectiveMmaINS1_40MainloopSm90TmaGmmaWarpSpecializedSparseILi3ENS5_IJNS4_1CILi1EEENSA_ILi2EEESB_EEENS1_32KernelTmaWarpSpecializedPingpongEEENS5_IJNSA_ILi64EEENSA_ILi256EEENSA_ILi128EEEEEENS_10bfloat16_tENS5_IJNS4_6LayoutINS5_IJiNS5_IJSC_iEEEiEEENS5_IJlNS5_IJSB_SC_EEElEEEEENSL_INS5_IJNS5_IJNS5_IJNSA_ILi8EEESC_NSA_ILi4EEEEEEiEEENS5_IJNS5_IJNSA_ILi16EEESC_SS_EEEiEEEiEEENS5_IJNS5_IJNS5_IJSI_SV_NSA_ILi2048EEEEEENSA_ILi8192EEEEEENS5_IJNS5_IJSB_NSA_ILi1024EEENSA_ILi32EEEEEElEEElEEEEEEEESK_NS5_IJlSB_lEEENS4_8TiledMMAINS4_8MMA_AtomIJNS4_4SM904GMMA6SPARSE29GMMA_64x256x32_F32BF16BF16_SSILNS1E_5MajorE0ELS1H_0ELNS1E_7ScaleInE1ELS1I_1ELNS1E_9SparseSelE0EEEEEENSL_INS5_IJSB_SB_SB_EEENS5_IJNSA_ILi0EEES1N_S1N_EEEEENS5_IJNS4_10UnderscoreES1Q_S1Q_EEEEENS4_23SM90_TMA_LOAD_MULTICASTENS4_14ComposedLayoutINS4_7SwizzleILi3ELi4ELi3EEENS4_25smem_sparse_ptr_flag_bitsILi2ELi16EEENSL_INS5_IJNS5_IJSB_SR_EEENS5_IJSC_SG_EEEEEENS5_IJNS5_IJS1N_SI_EEESO_EEEEEEEvNS4_8identityENS4_13SM90_TMA_LOADENS1U_IS1W_NS4_18smem_ptr_flag_bitsILi16EEENSL_INS5_IJSR_SG_EEENS5_IJSG_SB_EEEEEEEvS26_EENS_8epilogue10collective6detail29Sm90TmaWarpSpecializedAdapterINS2G_15DefaultEpilogueIfNS5_IJSB_llEEES2K_NS2F_6thread17LinearCombinationIfLi1EffLNS2L_9ScaleType4KindE0ELNS_15FloatRoundStyleE2EfEENS1_15EpilogueDefaultEEEEEvvEEEEvNT_6ParamsE,"ax",@progbits
	.align	128
.text._ZN7cutlass13device_kernelINS_4gemm6kernel13GemmUniversalIN4cute5tupleIJiiiiEEENS1_10collective13CollectiveMmaINS1_40MainloopSm90TmaGmmaWarpSpecializedSparseILi3ENS5_IJNS4_1CILi1EEENSA_ILi2EEESB_EEENS1_32KernelTmaWarpSpecializedPingpongEEENS5_IJNSA_ILi64EEENSA_ILi256EEENSA_ILi128EEEEEENS_10bfloat16_tENS5_IJNS4_6LayoutINS5_IJiNS5_IJSC_iEEEiEEENS5_IJlNS5_IJSB_SC_EEElEEEEENSL_INS5_IJNS5_IJNS5_IJNSA_ILi8EEESC_NSA_ILi4EEEEEEiEEENS5_IJNS5_IJNSA_ILi16EEESC_SS_EEEiEEEiEEENS5_IJNS5_IJNS5_IJSI_SV_NSA_ILi2048EEEEEENSA_ILi8192EEEEEENS5_IJNS5_IJSB_NSA_ILi1024EEENSA_ILi32EEEEEElEEElEEEEEEEESK_NS5_IJlSB_lEEENS4_8TiledMMAINS4_8MMA_AtomIJNS4_4SM904GMMA6SPARSE29GMMA_64x256x32_F32BF16BF16_SSILNS1E_5MajorE0ELS1H_0ELNS1E_7ScaleInE1ELS1I_1ELNS1E_9SparseSelE0EEEEEENSL_INS5_IJSB_SB_SB_EEENS5_IJNSA_ILi0EEES1N_S1N_EEEEENS5_IJNS4_10UnderscoreES1Q_S1Q_EEEEENS4_23SM90_TMA_LOAD_MULTICASTENS4_14ComposedLayoutINS4_7SwizzleILi3ELi4ELi3EEENS4_25smem_sparse_ptr_flag_bitsILi2ELi16EEENSL_INS5_IJNS5_IJSB_SR_EEENS5_IJSC_SG_EEEEEENS5_IJNS5_IJS1N_SI_EEESO_EEEEEEEvNS4_8identityENS4_13SM90_TMA_LOADENS1U_IS1W_NS4_18smem_ptr_flag_bitsILi16EEENSL_INS5_IJSR_SG_EEENS5_IJSG_SB_EEEEEEEvS26_EENS_8epilogue10collective6detail29Sm90TmaWarpSpecializedAdapterINS2G_15DefaultEpilogueIfNS5_IJSB_llEEES2K_NS2F_6thread17LinearCombinationIfLi1EffLNS2L_9ScaleType4KindE0ELNS_15FloatRoundStyleE2EfEENS1_15EpilogueDefaultEEEEEvvEEEEvNT_6ParamsE:
        .type           _ZN7cutlass13device_kernelINS_4gemm6kernel13GemmUniversalIN4cute5tupleIJiiiiEEENS1_10collective13CollectiveMmaINS1_40MainloopSm90TmaGmmaWarpSpecializedSparseILi3ENS5_IJNS4_1CILi1EEENSA_ILi2EEESB_EEENS1_32KernelTmaWarpSpecializedPingpongEEENS5_IJNSA_ILi64EEENSA_ILi256EEENSA_ILi128EEEEEENS_10bfloat16_tENS5_IJNS4_6LayoutINS5_IJiNS5_IJSC_iEEEiEEENS5_IJlNS5_IJSB_SC_EEElEEEEENSL_INS5_IJNS5_IJNS5_IJNSA_ILi8EEESC_NSA_ILi4EEEEEEiEEENS5_IJNS5_IJNSA_ILi16EEESC_SS_EEEiEEEiEEENS5_IJNS5_IJNS5_IJSI_SV_NSA_ILi2048EEEEEENSA_ILi8192EEEEEENS5_IJNS5_IJSB_NSA_ILi1024EEENSA_ILi32EEEEEElEEElEEEEEEEESK_NS5_IJlSB_lEEENS4_8TiledMMAINS4_8MMA_AtomIJNS4_4SM904GMMA6SPARSE29GMMA_64x256x32_F32BF16BF16_SSILNS1E_5MajorE0ELS1H_0ELNS1E_7ScaleInE1ELS1I_1ELNS1E_9SparseSelE0EEEEEENSL_INS5_IJSB_SB_SB_EEENS5_IJNSA_ILi0EEES1N_S1N_EEEEENS5_IJNS4_10UnderscoreES1Q_S1Q_EEEEENS4_23SM90_TMA_LOAD_MULTICASTENS4_14ComposedLayoutINS4_7SwizzleILi3ELi4ELi3EEENS4_25smem_sparse_ptr_flag_bitsILi2ELi16EEENSL_INS5_IJNS5_IJSB_SR_EEENS5_IJSC_SG_EEEEEENS5_IJNS5_IJS1N_SI_EEESO_EEEEEEEvNS4_8identityENS4_13SM90_TMA_LOADENS1U_IS1W_NS4_18smem_ptr_flag_bitsILi16EEENSL_INS5_IJSR_SG_EEENS5_IJSG_SB_EEEEEEEvS26_EENS_8epilogue10collective6detail29Sm90TmaWarpSpecializedAdapterINS2G_15DefaultEpilogueIfNS5_IJSB_llEEES2K_NS2F_6thread17LinearCombinationIfLi1EffLNS2L_9ScaleType4KindE0ELNS_15FloatRoundStyleE2EfEENS1_15EpilogueDefaultEEEEEvvEEEEvNT_6ParamsE,@function
        .size           _ZN7cutlass13device_kernelINS_4gemm6kernel13GemmUniversalIN4cute5tupleIJiiiiEEENS1_10collective13CollectiveMmaINS1_40MainloopSm90TmaGmmaWarpSpecializedSparseILi3ENS5_IJNS4_1CILi1EEENSA_ILi2EEESB_EEENS1_32KernelTmaWarpSpecializedPingpongEEENS5_IJNSA_ILi64EEENSA_ILi256EEENSA_ILi128EEEEEENS_10bfloat16_tENS5_IJNS4_6LayoutINS5_IJiNS5_IJSC_iEEEiEEENS5_IJlNS5_IJSB_SC_EEElEEEEENSL_INS5_IJNS5_IJNS5_IJNSA_ILi8EEESC_NSA_ILi4EEEEEEiEEENS5_IJNS5_IJNSA_ILi16EEESC_SS_EEEiEEEiEEENS5_IJNS5_IJNS5_IJSI_SV_NSA_ILi2048EEEEEENSA_ILi8192EEEEEENS5_IJNS5_IJSB_NSA_ILi1024EEENSA_ILi32EEEEEElEEElEEEEEEEESK_NS5_IJlSB_lEEENS4_8TiledMMAINS4_8MMA_AtomIJNS4_4SM904GMMA6SPARSE29GMMA_64x256x32_F32BF16BF16_SSILNS1E_5MajorE0ELS1H_0ELNS1E_7ScaleInE1ELS1I_1ELNS1E_9SparseSelE0EEEEEENSL_INS5_IJSB_SB_SB_EEENS5_IJNSA_ILi0EEES1N_S1N_EEEEENS5_IJNS4_10UnderscoreES1Q_S1Q_EEEEENS4_23SM90_TMA_LOAD_MULTICASTENS4_14ComposedLayoutINS4_7SwizzleILi3ELi4ELi3EEENS4_25smem_sparse_ptr_flag_bitsILi2ELi16EEENSL_INS5_IJNS5_IJSB_SR_EEENS5_IJSC_SG_EEEEEENS5_IJNS5_IJS1N_SI_EEESO_EEEEEEEvNS4_8identityENS4_13SM90_TMA_LOADENS1U_IS1W_NS4_18smem_ptr_flag_bitsILi16EEENSL_INS5_IJSR_SG_EEENS5_IJSG_SB_EEEEEEEvS26_EENS_8epilogue10collective6detail29Sm90TmaWarpSpecializedAdapterINS2G_15DefaultEpilogueIfNS5_IJSB_llEEES2K_NS2F_6thread17LinearCombinationIfLi1EffLNS2L_9ScaleType4KindE0ELNS_15FloatRoundStyleE2EfEENS1_15EpilogueDefaultEEEEEvvEEEEvNT_6ParamsE,(.L_x_318 - _ZN7cutlass13device_kernelINS_4gemm6kernel13GemmUniversalIN4cute5tupleIJiiiiEEENS1_10collective13CollectiveMmaINS1_40MainloopSm90TmaGmmaWarpSpecializedSparseILi3ENS5_IJNS4_1CILi1EEENSA_ILi2EEESB_EEENS1_32KernelTmaWarpSpecializedPingpongEEENS5_IJNSA_ILi64EEENSA_ILi256EEENSA_ILi128EEEEEENS_10bfloat16_tENS5_IJNS4_6LayoutINS5_IJiNS5_IJSC_iEEEiEEENS5_IJlNS5_IJSB_SC_EEElEEEEENSL_INS5_IJNS5_IJNS5_IJNSA_ILi8EEESC_NSA_ILi4EEEEEEiEEENS5_IJNS5_IJNSA_ILi16EEESC_SS_EEEiEEEiEEENS5_IJNS5_IJNS5_IJSI_SV_NSA_ILi2048EEEEEENSA_ILi8192EEEEEENS5_IJNS5_IJSB_NSA_ILi1024EEENSA_ILi32EEEEEElEEElEEEEEEEESK_NS5_IJlSB_lEEENS4_8TiledMMAINS4_8MMA_AtomIJNS4_4SM904GMMA6SPARSE29GMMA_64x256x32_F32BF16BF16_SSILNS1E_5MajorE0ELS1H_0ELNS1E_7ScaleInE1ELS1I_1ELNS1E_9SparseSelE0EEEEEENSL_INS5_IJSB_SB_SB_EEENS5_IJNSA_ILi0EEES1N_S1N_EEEEENS5_IJNS4_10UnderscoreES1Q_S1Q_EEEEENS4_23SM90_TMA_LOAD_MULTICASTENS4_14ComposedLayoutINS4_7SwizzleILi3ELi4ELi3EEENS4_25smem_sparse_ptr_flag_bitsILi2ELi16EEENSL_INS5_IJNS5_IJSB_SR_EEENS5_IJSC_SG_EEEEEENS5_IJNS5_IJS1N_SI_EEESO_EEEEEEEvNS4_8identityENS4_13SM90_TMA_LOADENS1U_IS1W_NS4_18smem_ptr_flag_bitsILi16EEENSL_INS5_IJSR_SG_EEENS5_IJSG_SB_EEEEEEEvS26_EENS_8epilogue10collective6detail29Sm90TmaWarpSpecializedAdapterINS2G_15DefaultEpilogueIfNS5_IJSB_llEEES2K_NS2F_6thread17LinearCombinationIfLi1EffLNS2L_9ScaleType4KindE0ELNS_15FloatRoundStyleE2EfEENS1_15EpilogueDefaultEEEEEvvEEEEvNT_6ParamsE)
        .other          _ZN7cutlass13device_kernelINS_4gemm6kernel13GemmUniversalIN4cute5tupleIJiiiiEEENS1_10collective13CollectiveMmaINS1_40MainloopSm90TmaGmmaWarpSpecializedSparseILi3ENS5_IJNS4_1CILi1EEENSA_ILi2EEESB_EEENS1_32KernelTmaWarpSpecializedPingpongEEENS5_IJNSA_ILi64EEENSA_ILi256EEENSA_ILi128EEEEEENS_10bfloat16_tENS5_IJNS4_6LayoutINS5_IJiNS5_IJSC_iEEEiEEENS5_IJlNS5_IJSB_SC_EEElEEEEENSL_INS5_IJNS5_IJNS5_IJNSA_ILi8EEESC_NSA_ILi4EEEEEEiEEENS5_IJNS5_IJNSA_ILi16EEESC_SS_EEEiEEEiEEENS5_IJNS5_IJNS5_IJSI_SV_NSA_ILi2048EEEEEENSA_ILi8192EEEEEENS5_IJNS5_IJSB_NSA_ILi1024EEENSA_ILi32EEEEEElEEElEEEEEEEESK_NS5_IJlSB_lEEENS4_8TiledMMAINS4_8MMA_AtomIJNS4_4SM904GMMA6SPARSE29GMMA_64x256x32_F32BF16BF16_SSILNS1E_5MajorE0ELS1H_0ELNS1E_7ScaleInE1ELS1I_1ELNS1E_9SparseSelE0EEEEEENSL_INS5_IJSB_SB_SB_EEENS5_IJNSA_ILi0EEES1N_S1N_EEEEENS5_IJNS4_10UnderscoreES1Q_S1Q_EEEEENS4_23SM90_TMA_LOAD_MULTICASTENS4_14ComposedLayoutINS4_7SwizzleILi3ELi4ELi3EEENS4_25smem_sparse_ptr_flag_bitsILi2ELi16EEENSL_INS5_IJNS5_IJSB_SR_EEENS5_IJSC_SG_EEEEEENS5_IJNS5_IJS1N_SI_EEESO_EEEEEEEvNS4_8identityENS4_13SM90_TMA_LOADENS1U_IS1W_NS4_18smem_ptr_flag_bitsILi16EEENSL_INS5_IJSR_SG_EEENS5_IJSG_SB_EEEEEEEvS26_EENS_8epilogue10collective6detail29Sm90TmaWarpSpecializedAdapterINS2G_15DefaultEpilogueIfNS5_IJSB_llEEES2K_NS2F_6thread17LinearCombinationIfLi1EffLNS2L_9ScaleType4KindE0ELNS_15FloatRoundStyleE2EfEENS1_15EpilogueDefaultEEEEEvvEEEEvNT_6ParamsE,@"STO_CUDA_ENTRY STV_DEFAULT"
_ZN7cutlass13device_kernelINS_4gemm6kernel13GemmUniversalIN4cute5tupleIJiiiiEEENS1_10collective13CollectiveMmaINS1_40MainloopSm90TmaGmmaWarpSpecializedSparseILi3ENS5_IJNS4_1CILi1EEENSA_ILi2EEESB_EEENS1_32KernelTmaWarpSpecializedPingpongEEENS5_IJNSA_ILi64EEENSA_ILi256EEENSA_ILi128EEEEEENS_10bfloat16_tENS5_IJNS4_6LayoutINS5_IJiNS5_IJSC_iEEEiEEENS5_IJlNS5_IJSB_SC_EEElEEEEENSL_INS5_IJNS5_IJNS5_IJNSA_ILi8EEESC_NSA_ILi4EEEEEEiEEENS5_IJNS5_IJNSA_ILi16EEESC_SS_EEEiEEEiEEENS5_IJNS5_IJNS5_IJSI_SV_NSA_ILi2048EEEEEENSA_ILi8192EEEEEENS5_IJNS5_IJSB_NSA_ILi1024EEENSA_ILi32EEEEEElEEElEEEEEEEESK_NS5_IJlSB_lEEENS4_8TiledMMAINS4_8MMA_AtomIJNS4_4SM904GMMA6SPARSE29GMMA_64x256x32_F32BF16BF16_SSILNS1E_5MajorE0ELS1H_0ELNS1E_7ScaleInE1ELS1I_1ELNS1E_9SparseSelE0EEEEEENSL_INS5_IJSB_SB_SB_EEENS5_IJNSA_ILi0EEES1N_S1N_EEEEENS5_IJNS4_10UnderscoreES1Q_S1Q_EEEEENS4_23SM90_TMA_LOAD_MULTICASTENS4_14ComposedLayoutINS4_7SwizzleILi3ELi4ELi3EEENS4_25smem_sparse_ptr_flag_bitsILi2ELi16EEENSL_INS5_IJNS5_IJSB_SR_EEENS5_IJSC_SG_EEEEEENS5_IJNS5_IJS1N_SI_EEESO_EEEEEEEvNS4_8identityENS4_13SM90_TMA_LOADENS1U_IS1W_NS4_18smem_ptr_flag_bitsILi16EEENSL_INS5_IJSR_SG_EEENS5_IJSG_SB_EEEEEEEvS26_EENS_8epilogue10collective6detail29Sm90TmaWarpSpecializedAdapterINS2G_15DefaultEpilogueIfNS5_IJSB_llEEES2K_NS2F_6thread17LinearCombinationIfLi1EffLNS2L_9ScaleType4KindE0ELNS_15FloatRoundStyleE2EfEENS1_15EpilogueDefaultEEEEEvvEEEEvNT_6ParamsE:
[----:B------:R-:W-:Y:S01]  /*0000*/  LDC R1, c[0x0][0x28] ;  /* 0x00000a00ff017b82 */ /* 0x000fe20000000800 */
[----:B------:R-:W0:Y:S01]  /*0010*/  S2R R14, SR_TID.X ;  /* 0x00000000000e7919 */ /* 0x000e220000002100 */
[----:B------:R-:W-:Y:S01]  /*0020*/  ELECT P0, URZ, PT ;  /* 0x00000000003f782f */ /* 0x000fe20003800000 */
[----:B------:R-:W-:Y:S01]  /*0030*/  BSSY B0, `(.L_x_0) ;  /* 0x0000012000007945 */ /* 0x000fe20003800000 */
[--C-:B0-----:R-:W-:Y:S02]  /*0040*/  SHF.R.U32.HI R0, RZ, 0x5, R14.reuse ;  /* 0x00000005ff007819 */ /* 0x101fe4000001160e */
[----:B------:R-:W-:-:S03]  /*0050*/  SHF.R.U32.HI R4, RZ, 0x7, R14 ;  /* 0x00000007ff047819 */ /* 0x000fc6000001160e */
[----:B------:R-:W0:Y:S04]  /*0060*/  SHFL.IDX PT, R2, R0, RZ, 0x1f ;  /* 0x00001fff00027589 */ /* 0x000e2800000e0000 */
[----:B------:R1:W2:Y:S01]  /*0070*/  SHFL.IDX PT, R5, R4, RZ, 0x1f ;  /* 0x00001fff04057589 */ /* 0x0002a200000e0000 */
[----:B0-----:R-:W-:-:S13]  /*0080*/  ISETP.NE.OR P0, PT, R2, RZ, !P0 ;  /* 0x000000ff0200720c */ /* 0x001fda0004705670 */
[----:B-12---:R-:W-:Y:S05]  /*0090*/  @P0 BRA `(.L_x_1) ;  /* 0x00000000002c0947 */ /* 0x006fea0003800000 */
[----:B------:R-:W-:Y:S02]  /*00a0*/  ULDC.64 UR4, c[0x0][0x198] ;  /* 0x0000660000047ab9 */ /* 0x000fe40000000a00 */
[----:B------:R-:W-:Y:S02]  /*00b0*/  UIADD3 UR6, UP0, UR4, 0xf0, URZ ;  /* 0x000000f004067890 */ /* 0x000fe4000ff1e03f */
[----:B------:R-:W-:Y:S02]  /*00c0*/  UIADD3 UR8, UP1, UR4, 0x1f0, URZ ;  /* 0x000001f004087890 */ /* 0x000fe4000ff3e03f */
[----:B------:R-:W-:Y:S02]  /*00d0*/  UIADD3 UR4, UP2, UR4, 0x2f0, URZ ;  /* 0x000002f004047890 */ /* 0x000fe4000ff5e03f */
[----:B------:R-:W-:Y:S02]  /*00e0*/  UIADD3.X UR7, URZ, UR5, URZ, UP0, !UPT ;  /* 0x000000053f077290 */ /* 0x000fe400087fe43f */
[----:B------:R-:W-:-:S02]  /*00f0*/  UIADD3.X UR9, URZ, UR5, URZ, UP1, !UPT ;  /* 0x000000053f097290 */ /* 0x000fc40008ffe43f */
[----:B------:R-:W-:-:S05]  /*0100*/  UIADD3.X UR5, URZ, UR5, URZ, UP2, !UPT ;  /* 0x000000053f057290 */ /* 0x000fca00097fe43f */
[----:B------:R0:W-:Y:S02]  /*0110*/  UTMACCTL.PF [UR6] ;  /* 0x00000000060079b9 */ /* 0x0001e40008040000 */
[----:B------:R0:W-:Y:S02]  /*0120*/  UTMACCTL.PF [UR8] ;  /* 0x00000000080079b9 */ /* 0x0001e40008040000 */
[----:B------:R0:W-:Y:S02]  /*0130*/  UTMACCTL.PF [UR4] ;  /* 0x00000000040079b9 */ /* 0x0001e40008040000 */
[----:B0-----:R-:W-:Y:S01]  /*0140*/  NOP ;  /* 0x0000000000007918 */ /* 0x001fe20000000000 */
.L_x_1:
[----:B------:R-:W-:Y:S05]  /*0150*/  BSYNC B0 ;  /* 0x0000000000007941 */ /* 0x000fea0003800000 */
.L_x_0:
[----:B------:R-:W0:Y:S01]  /*0160*/  SHFL.IDX PT, R6, R0, RZ, 0x1f ;  /* 0x00001fff00067589 */ /* 0x000e2200000e0000 */
[----:B------:R-:W-:Y:S02]  /*0170*/  SHF.R.S32.HI R3, RZ, 0x1f, R14 ;  /* 0x0000001fff037819 */ /* 0x000fe4000001140e */
[----:B0-----:R-:W-:-:S13]  /*0180*/  ISETP.NE.AND P0, PT, R6, RZ, PT ;  /* 0x000000ff0600720c */ /* 0x001fda0003f05270 */
[----:B------:R-:W-:Y:S05]  /*0190*/  @P0 BRA `(.L_x_2) ;  /* 0x0000000000500947 */ /* 0x000fea0003800000 */
[----:B------:R-:W0:Y:S01]  /*01a0*/  S2UR UR8, SR_CgaCtaId ;  /* 0x00000000000879c3 */ /* 0x000e220000008800 */
[----:B------:R-:W-:Y:S01]  /*01b0*/  UMOV UR4, 0x400 ;  /* 0x0000040000047882 */ /* 0x000fe20000000000 */
[----:B------:R-:W-:Y:S01]  /*01c0*/  UMOV UR5, 0x1 ;  /* 0x0000000100057882 */ /* 0x000fe20000000000 */
[----:B------:R-:W-:Y:S01]  /*01d0*/  UMOV UR6, 0x2 ;  /* 0x0000000200067882 */ /* 0x000fe20000000000 */
[----:B------:R-:W-:Y:S01]  /*01e0*/  ELECT P0, URZ, PT ;  /* 0x00000000003f782f */ /* 0x000fe20003800000 */
[----:B------:R-:W-:-:S04]  /*01f0*/  UIADD3 UR6, -UR6, 0x100000, URZ ;  /* 0x0010000006067890 */ /* 0x000fc8000fffe13f */
[----:B------:R-:W-:Y:S02]  /*0200*/  USHF.L.U32 UR7, UR6, 0xb, URZ ;  /* 0x0000000b06077899 */ /* 0x000fe4000800063f */
[----:B------:R-:W-:Y:S02]  /*0210*/  USHF.L.U32 UR6, UR6, 0x1, URZ ;  /* 0x0000000106067899 */ /* 0x000fe4000800063f */
[----:B0-----:R-:W-:Y:S02]  /*0220*/  ULEA UR8, UR8, UR4, 0x18 ;  /* 0x0000000408087291 */ /* 0x001fe4000f8ec03f */
[----:B------:R-:W-:-:S04]  /*0230*/  UIADD3 UR4, -UR5, 0x100000, URZ ;  /* 0x0010000005047890 */ /* 0x000fc8000fffe13f */
[----:B------:R-:W-:Y:S02]  /*0240*/  USHF.L.U32 UR5, UR4, 0xb, URZ ;  /* 0x0000000b04057899 */ /* 0x000fe4000800063f */
[----:B------:R-:W-:Y:S01]  /*0250*/  USHF.L.U32 UR4, UR4, 0x1, URZ ;  /* 0x0000000104047899 */ /* 0x000fe2000800063f */
[----:B------:R-:W0:Y:S11]  /*0260*/  FENCE.VIEW.ASYNC.S ;  /* 0x00000000000073c6 */ /* 0x000e360000000000 */
[----:B0-----:R0:W1:Y:S01]  /*0270*/  SYNCS.EXCH.64 URZ, [UR8], UR4 ;  /* 0x00000004083f75b2 */ /* 0x0010620008000100 */
[----:B------:R0:W2:Y:S01]  /*0280*/  SYNCS.EXCH.64 URZ, [UR8+0x18], UR6 ;  /* 0x00001806083f75b2 */ /* 0x0000a20008000100 */
[----:B------:R0:W3:Y:S01]  /*0290*/  SYNCS.EXCH.64 URZ, [UR8+0x8], UR4 ;  /* 0x00000804083f75b2 */ /* 0x0000e20008000100 */
[----:B------:R0:W4:Y:S01]  /*02a0*/  SYNCS.EXCH.64 URZ, [UR8+0x20], UR6 ;  /* 0x00002006083f75b2 */ /* 0x0001220008000100 */
[----:B------:R0:W0:Y:S01]  /*02b0*/  SYNCS.EXCH.64 URZ, [UR8+0x10], UR4 ;  /* 0x00001004083f75b2 */ /* 0x0000220008000100 */
[----:B------:R0:W0:Y:S01]  /*02c0*/  SYNCS.EXCH.64 URZ, [UR8+0x28], UR6 ;  /* 0x00002806083f75b2 */ /* 0x0000220008000100 */
[----:B------:R-:W-:Y:S01]  /*02d0*/  NOP ;  /* 0x0000000000007918 */ /* 0x000fe20000000000 */
.L_x_2:
[----:B------:R-:W5:Y:S01]  /*02e0*/  SHFL.IDX PT, R10, R0, RZ, 0x1f ;  /* 0x00001fff000a7589 */ /* 0x000f6200000e0000 */
[----:B------:R-:W-:Y:S01]  /*02f0*/  LEA.HI R3, R3, R14, RZ, 0x7 ;  /* 0x0000000e03037211 */ /* 0x000fe200078f38ff */
[----:B------:R-:W1:Y:S01]  /*0300*/  S2UR UR13, SR_CTAID.X ;  /* 0x00000000000d79c3 */ /* 0x000e620000002500 */
[----:B------:R-:W-:Y:S01]  /*0310*/  ELECT P0, URZ, PT ;  /* 0x00000000003f782f */ /* 0x000fe20003800000 */
[----:B------:R-:W2:Y:S01]  /*0320*/  SHFL.IDX PT, R9, R0, RZ, 0x1f ;  /* 0x00001fff00097589 */ /* 0x000ea200000e0000 */
[----:B------:R-:W-:Y:S02]  /*0330*/  LOP3.LUT R3, R3, 0xffffff80, RZ, 0xc0, !PT ;  /* 0xffffff8003037812 */ /* 0x000fe400078ec0ff */
[----:B------:R-:W-:Y:S01]  /*0340*/  ELECT P1, URZ, PT ;  /* 0x00000000003f782f */ /* 0x000fe20003820000 */
[----:B------:R-:W-:Y:S01]  /*0350*/  NOP ;  /* 0x0000000000007918 */ /* 0x000fe20000000000 */
[----:B------:R-:W3:Y:S01]  /*0360*/  S2R R16, SR_CTAID.Y ;  /* 0x0000000000107919 */ /* 0x000ee20000002600 */
[----:B0-----:R-:W-:Y:S01]  /*0370*/  ULDC UR4, c[0x0][0x150] ;  /* 0x0000540000047ab9 */ /* 0x001fe20000000800 */
[----:B------:R-:W-:Y:S01]  /*0380*/  IMAD.IADD R15, R14, 0x1, -R3 ;  /* 0x000000010e0f7824 */ /* 0x000fe200078e0a03 */
[----:B------:R-:W0:Y:S01]  /*0390*/  LDC R25, c[0x0][0x148] ;  /* 0x00005200ff197b82 */ /* 0x000e220000000800 */
[----:B------:R3:W4:Y:S01]  /*03a0*/  SHFL.IDX PT, R11, R4, RZ, 0x1f ;  /* 0x00001fff040b7589 */ /* 0x00072200000e0000 */
[----:B------:R-:W-:Y:S01]  /*03b0*/  UMOV UR11, 0x80 ;  /* 0x00000080000b7882 */ /* 0x000fe20000000000 */
[----:B------:R-:W-:Y:S01]  /*03c0*/  NOP ;  /* 0x0000000000007918 */ /* 0x000fe20000000000 */
[----:B------:R-:W-:Y:S01]  /*03d0*/  SHF.R.S32.HI R22, RZ, 0x1f, R15 ;  /* 0x0000001fff167819 */ /* 0x000fe2000001140f */
[C---:B------:R-:W-:Y:S01]  /*03e0*/  VIADD R38, R5.reuse, 0xffffffff ;  /* 0xffffffff05267836 */ /* 0x040fe20000000000 */
[----:B------:R-:W-:-:S02]  /*03f0*/  ISETP.NE.AND P2, PT, R5, RZ, PT ;  /* 0x000000ff0500720c */ /* 0x000fc40003f45270 */
[----:B------:R-:W-:Y:S02]  /*0400*/  LEA.HI R3, R22, R15, RZ, 0x3 ;  /* 0x0000000f16037211 */ /* 0x000fe400078f18ff */
[----:B------:R-:W-:Y:S02]  /*0410*/  ISETP.GE.U32.AND P5, PT, R38, 0x2, PT ;  /* 0x000000022600780c */ /* 0x000fe40003fa6070 */
[--C-:B------:R-:W-:Y:S02]  /*0420*/  SHF.R.S32.HI R7, RZ, 0x3, R3.reuse ;  /* 0x00000003ff077819 */ /* 0x100fe40000011403 */
[----:B-----5:R-:W-:Y:S02]  /*0430*/  ISETP.NE.OR P0, PT, R10, RZ, !P0 ;  /* 0x000000ff0a00720c */ /* 0x020fe40004705670 */
[----:B------:R-:W-:Y:S01]  /*0440*/  SHF.R.S32.HI R8, RZ, 0x1f, R3 ;  /* 0x0000001fff087819 */ /* 0x000fe20000011403 */
[----:B------:R-:W5:Y:S01]  /*0450*/  LDC R10, c[0x0][0x140] ;  /* 0x00005000ff0a7b82 */ /* 0x000f620000000800 */
[----:B--2---:R-:W-:-:S02]  /*0460*/  ISETP.NE.OR P1, PT, R9, RZ, !P1 ;  /* 0x000000ff0900720c */ /* 0x004fc40004f25670 */
[----:B------:R-:W-:Y:S02]  /*0470*/  LEA.HI R8, R8, R7, RZ, 0x2 ;  /* 0x0000000708087211 */ /* 0x000fe400078f10ff */
[----:B-1----:R-:W-:Y:S02]  /*0480*/  I2FP.F32.U32 R0, UR13 ;  /* 0x0000000d00007c45 */ /* 0x002fe40008201000 */
[----:B------:R-:W-:Y:S01]  /*0490*/  LOP3.LUT R8, R8, 0xfffffffc, RZ, 0xc0, !PT ;  /* 0xfffffffc08087812 */ /* 0x000fe200078ec0ff */
[----:B------:R-:W1:Y:S01]  /*04a0*/  LDC R9, c[0x0][0x144] ;  /* 0x00005100ff097b82 */ /* 0x000e620000000800 */
[----:B------:R-:W-:Y:S01]  /*04b0*/  SHF.R.S32.HI R3, RZ, 0x1f, R2 ;  /* 0x0000001fff037819 */ /* 0x000fe20000011402 */
[----:B------:R-:W-:Y:S01]  /*04c0*/  VOTEU.ALL UP0, P0 ;  /* 0x00000000003f7886 */ /* 0x000fe20000000000 */
[----:B------:R-:W-:Y:S01]  /*04d0*/  FMUL R0, R0, UR4 ;  /* 0x0000000400007c20 */ /* 0x000fe20008400000 */
[----:B---3--:R-:W-:Y:S01]  /*04e0*/  I2FP.F32.U32 R4, R16 ;  /* 0x0000001000047245 */ /* 0x008fe20000201000 */
[----:B------:R-:W-:Y:S01]  /*04f0*/  ULDC UR4, c[0x0][0x154] ;  /* 0x0000550000047ab9 */ /* 0x000fe20000000800 */
[----:B------:R-:W-:Y:S01]  /*0500*/  VOTEU.ALL UP1, P1 ;  /* 0x00000000003f7886 */ /* 0x000fe20000820000 */
[----:B------:R-:W-:Y:S01]  /*0510*/  IMAD.IADD R8, R7, 0x1, -R8 ;  /* 0x0000000107087824 */ /* 0x000fe200078e0a08 */
[----:B------:R-:W2:Y:S01]  /*0520*/  @!UP0 S2UR UR7, SR_CgaCtaId ;  /* 0x00000000000789c3 */ /* 0x000ea20000008800 */
[----:B------:R-:W-:Y:S01]  /*0530*/  SHF.R.S32.HI R7, RZ, 0x1f, R6 ;  /* 0x0000001fff077819 */ /* 0x000fe20000011406 */
[----:B------:R-:W-:Y:S01]  /*0540*/  FMUL R4, R4, UR4 ;  /* 0x0000000404047c20 */ /* 0x000fe20008400000 */
[----:B------:R-:W-:Y:S01]  /*0550*/  LEA.HI R3, R3, R2, RZ, 0x2 ;  /* 0x0000000203037211 */ /* 0x000fe200078f10ff */
[----:B------:R-:W3:Y:S01]  /*0560*/  F2I.U32.TRUNC.NTZ R0, R0 ;  /* 0x0000000000007305 */ /* 0x000ee2000020f000 */
[----:B------:R-:W-:Y:S01]  /*0570*/  LEA.HI R7, R7, R6, RZ, 0x2 ;  /* 0x0000000607077211 */ /* 0x000fe200078f10ff */
[----:B------:R-:W-:Y:S01]  /*0580*/  UMOV UR4, 0x20 ;  /* 0x0000002000047882 */ /* 0x000fe20000000000 */
[----:B------:R-:W-:Y:S01]  /*0590*/  LOP3.LUT R3, R3, 0xfffffffc, RZ, 0xc0, !PT ;  /* 0xfffffffc03037812 */ /* 0x000fe200078ec0ff */
[----:B------:R-:W4:Y:S01]  /*05a0*/  @!UP1 S2UR UR10, SR_CgaCtaId ;  /* 0x00000000000a99c3 */ /* 0x000f220000008800 */
[----:B------:R-:W-:Y:S01]  /*05b0*/  LOP3.LUT R7, R7, 0x3ffffffc, RZ, 0xc0, !PT ;  /* 0x3ffffffc07077812 */ /* 0x000fe200078ec0ff */
[----:B------:R-:W-:Y:S01]  /*05c0*/  @!UP0 UMOV UR6, 0x400 ;  /* 0x0000040000068882 */ /* 0x000fe20000000000 */
[----:B------:R-:W-:-:S04]  /*05d0*/  @!UP0 UIADD3 UR4, -UR4, 0x100000, URZ ;  /* 0x0010000004048890 */ /* 0x000fc8000fffe13f */
[----:B------:R-:W-:Y:S02]  /*05e0*/  @!UP0 USHF.L.U32 UR5, UR4, 0xb, URZ ;  /* 0x0000000b04058899 */ /* 0x000fe4000800063f */
[----:B------:R-:W-:Y:S01]  /*05f0*/  @!UP0 USHF.L.U32 UR4, UR4, 0x1, URZ ;  /* 0x0000000104048899 */ /* 0x000fe2000800063f */
[----:B------:R-:W0:Y:S01]  /*0600*/  F2I.U32.TRUNC.NTZ R4, R4 ;  /* 0x0000000400047305 */ /* 0x000e22000020f000 */
[----:B------:R-:W-:Y:S01]  /*0610*/  IMAD.IADD R13, R2, 0x1, -R3 ;  /* 0x00000001020d7824 */ /* 0x000fe200078e0a03 */
[----:B------:R-:W-:Y:S01]  /*0620*/  @!UP1 UMOV UR9, 0x400 ;  /* 0x0000040000099882 */ /* 0x000fe20000000000 */
[----:B------:R-:W-:Y:S01]  /*0630*/  IMAD.IADD R7, R6, 0x1, -R7 ;  /* 0x0000000106077824 */ /* 0x000fe200078e0a07 */
[----:B------:R-:W-:Y:S01]  /*0640*/  VOTEU.ALL UP2, P1 ;  /* 0x00000000003f7886 */ /* 0x000fe20000840000 */
[----:B------:R-:W-:Y:S01]  /*0650*/  VOTEU.ALL UP3, P1 ;  /* 0x00000000003f7886 */ /* 0x000fe20000860000 */
[----:B------:R-:W-:Y:S01]  /*0660*/  VOTEU.ALL UP4, P1 ;  /* 0x00000000003f7886 */ /* 0x000fe20000880000 */
[----:B------:R-:W-:Y:S01]  /*0670*/  IMAD R7, R7, 0x4, R8 ;  /* 0x0000000407077824 */ /* 0x000fe200078e0208 */
[----:B------:R-:W-:Y:S01]  /*0680*/  VOTEU.ALL UP5, P1 ;  /* 0x00000000003f7886 */ /* 0x000fe200008a0000 */
[----:B------:R-:W-:Y:S01]  /*0690*/  ISETP.NE.AND P1, PT, R13, 0x3, PT ;  /* 0x000000030d00780c */ /* 0x000fe20003f25270 */
[----:B---3--:R-:W-:Y:S01]  /*06a0*/  IMAD.MOV R0, RZ, RZ, -R0 ;  /* 0x000000ffff007224 */ /* 0x008fe200078e0a00 */
[----:B-----5:R-:W-:Y:S01]  /*06b0*/  ISETP.EQ.U32.AND P3, PT, R10, 0x1, PT ;  /* 0x000000010a00780c */ /* 0x020fe20003f62070 */
[----:B--2---:R-:W-:Y:S01]  /*06c0*/  @!UP0 ULEA UR8, UR7, UR6, 0x18 ;  /* 0x0000000607088291 */ /* 0x004fe2000f8ec03f */
[----:B------:R-:W-:Y:S01]  /*06d0*/  IMAD.SHL.U32 R12, R7, 0x4, RZ ;  /* 0x00000004070c7824 */ /* 0x000fe200078e00ff */
[----:B------:R-:W-:-:S04]  /*06e0*/  @!UP1 UIADD3 UR6, -UR11, 0x100000, URZ ;  /* 0x001000000b069890 */ /* 0x000fc8000fffe13f */
[----:B------:R-:W-:Y:S02]  /*06f0*/  @!UP1 USHF.L.U32 UR7, UR6, 0xb, URZ ;  /* 0x0000000b06079899 */ /* 0x000fe4000800063f */
[----:B------:R-:W-:Y:S01]  /*0700*/  @!UP1 USHF.L.U32 UR6, UR6, 0x1, URZ ;  /* 0x0000000106069899 */ /* 0x000fe2000800063f */
[----:B0-----:R-:W-:Y:S01]  /*0710*/  IMAD.MOV R24, RZ, RZ, -R4 ;  /* 0x000000ffff187224 */ /* 0x001fe200078e0a04 */
[----:B------:R-:W-:Y:S01]  /*0720*/  VOTEU.ALL UP0, P0 ;  /* 0x00000000003f7886 */ /* 0x000fe20000000000 */
[----:B------:R-:W-:Y:S01]  /*0730*/  ISETP.EQ.OR P1, PT, R13, RZ, !P1 ;  /* 0x000000ff0d00720c */ /* 0x000fe20004f22670 */
[----:B-1----:R-:W-:Y:S01]  /*0740*/  IMAD R23, R9, R0, UR13 ;  /* 0x0000000d09177e24 */ /* 0x002fe2000f8e0200 */
[----:B------:R-:W-:Y:S01]  /*0750*/  LOP3.LUT R12, R7, 0xc, R12, 0x78, !PT ;  /* 0x0000000c070c7812 */ /* 0x000fe200078e780c */
[----:B----4-:R-:W-:Y:S01]  /*0760*/  @!UP1 ULEA UR9, UR10, UR9, 0x18 ;  /* 0x000000090a099291 */ /* 0x010fe2000f8ec03f */
[----:B------:R-:W-:Y:S01]  /*0770*/  IMAD R3, R25, R24, R16 ;  /* 0x0000001819037224 */ /* 0x000fe200078e0210 */
[----:B------:R-:W-:Y:S01]  /*0780*/  VOTEU.ALL UP1, P0 ;  /* 0x00000000003f7886 */ /* 0x000fe20000020000 */
[----:B------:R-:W-:Y:S01]  /*0790*/  LOP3.LUT P0, RZ, R15, 0x7, RZ, 0xc0, !PT ;  /* 0x000000070fff7812 */ /* 0x000fe2000780c0ff */
[----:B------:R-:W0:Y:S02]  /*07a0*/  FENCE.VIEW.ASYNC.S ;  /* 0x00000000000073c6 */ /* 0x000e240000000000 */
[----:B0-----:R0:W1:Y:S01]  /*07b0*/  @!UP0 SYNCS.EXCH.64 URZ, [UR8+0x60], UR4 ;  /* 0x00006004083f85b2 */ /* 0x0010620008000100 */
[----:B------:R-:W-:-:S02]  /*07c0*/  ISETP.EQ.AND P1, PT, R5, RZ, P1 ;  /* 0x000000ff0500720c */ /* 0x000fc40000f22270 */
[----:B------:R-:W-:Y:S02]  /*07d0*/  ISETP.NE.AND P4, PT, R3, R12, PT ;  /* 0x0000000c0300720c */ /* 0x000fe40003f85270 */
[----:B------:R-:W-:Y:S02]  /*07e0*/  ISETP.LT.U32.AND P0, PT, R12, 0x2, !P0 ;  /* 0x000000020c00780c */ /* 0x000fe40004701070 */
[----:B------:R-:W-:Y:S02]  /*07f0*/  ISETP.EQ.OR P4, PT, R23, RZ, !P4 ;  /* 0x000000ff1700720c */ /* 0x000fe40006782670 */
[----:B------:R-:W-:Y:S02]  /*0800*/  SEL R7, RZ, 0x1, !P1 ;  /* 0x00000001ff077807 */ /* 0x000fe40004800000 */
[----:B------:R-:W-:Y:S02]  /*0810*/  R2UR UR12, R11 ;  /* 0x000000000b0c72ca */ /* 0x000fe400000e0000 */
[----:B------:R-:W-:-:S02]  /*0820*/  PLOP3.LUT P0, PT, P0, P4, PT, 0x80, 0x0 ;  /* 0x000000000000781c */ /* 0x000fc40000709070 */
[----:B------:R-:W-:Y:S01]  /*0830*/  SEL R7, R7, 0x2, P5 ;  /* 0x0000000207077807 */ /* 0x000fe20002800000 */
[----:B------:R0:W2:Y:S01]  /*0840*/  @!UP1 SYNCS.EXCH.64 URZ, [UR8+0x68], UR4 ;  /* 0x00006804083f95b2 */ /* 0x0000a20008000100 */
[----:B------:R-:W-:Y:S01]  /*0850*/  NOP ;  /* 0x0000000000007918 */ /* 0x000fe20000000000 */
[----:B------:R0:W3:Y:S01]  /*0860*/  @!UP2 SYNCS.EXCH.64 URZ, [UR9+0x40], UR6 ;  /* 0x00004006093fa5b2 */ /* 0x0000e20008000100 */
[----:B------:R0:W4:Y:S01]  /*0870*/  @!UP3 SYNCS.EXCH.64 URZ, [UR9+0x48], UR6 ;  /* 0x00004806093fb5b2 */ /* 0x0001220008000100 */
[----:B------:R0:W0:Y:S01]  /*0880*/  @!UP4 SYNCS.EXCH.64 URZ, [UR9+0x50], UR6 ;  /* 0x00005006093fc5b2 */ /* 0x0000220008000100 */
[----:B------:R0:W0:Y:S01]  /*0890*/  @!UP5 SYNCS.EXCH.64 URZ, [UR9+0x58], UR6 ;  /* 0x00005806093fd5b2 */ /* 0x0000220008000100 */
[----:B------:R-:W-:Y:S01]  /*08a0*/  NOP ;  /* 0x0000000000007918 */ /* 0x000fe20000000000 */
[----:B------:R-:W-:Y:S05]  /*08b0*/  @!P3 BRA `(.L_x_3) ;  /* 0x000000000008b947 */ /* 0x000fea0003800000 */
[----:B01234-:R-:W-:Y:S01]  /*08c0*/  UCGABAR_ARV ;  /* 0x00000000000079c7 */ /* 0x01ffe20008000000 */
[----:B------:R-:W-:Y:S05]  /*08d0*/  BRA `(.L_x_4) ;  /* 0x0000000000047947 */ /* 0x000fea0003800000 */
.L_x_3:
[----:B01234-:R-:W-:Y:S01]  /*08e0*/  NOP ;  /* 0x0000000000007918 */ /* 0x01ffe20000000000 */
.L_x_4:
[----:B------:R-:W-:Y:S01]  /*08f0*/  ULDC.64 UR4, c[0x0][0x698] ;  /* 0x0001a60000047ab9 */ /* 0x000fe20000000a00 */
[----:B------:R-:W-:Y:S01]  /*0900*/  ULDC.64 UR16, c[0x0][0x208] ;  /* 0x0000820000107ab9 */ /* 0x000fe20000000a00 */
[----:B------:R-:W-:-:S04]  /*0910*/  ISETP.NE.U32.AND P1, PT, RZ, UR4, PT ;  /* 0x00000004ff007c0c */ /* 0x000fc8000bf25070 */
[----:B------:R-:W-:-:S13]  /*0920*/  ISETP.NE.AND.EX P1, PT, RZ, UR5, PT, P1 ;  /* 0x00000005ff007c0c */ /* 0x000fda000bf25310 */
[----:B------:R-:W-:Y:S05]  /*0930*/  @!P1 BRA `(.L_x_5) ;  /* 0x00000000001c9947 */ /* 0x000fea0003800000 */
[----:B------:R-:W0:Y:S02]  /*0940*/  LDC.64 R2, c[0x0][0x698] ;  /* 0x0001a600ff027b82 */ /* 0x000e240000000a00 */
[----:B0-----:R-:W2:Y:S02]  /*0950*/  LDG.E.64 R2, desc[UR16][R2.64] ;  /* 0x0000001002027981 */ /* 0x001ea4000c1e1b00 */
[----:B--2---:R-:W-:-:S04]  /*0960*/  ISETP.NE.U32.AND P1, PT, R2, RZ, PT ;  /* 0x000000ff0200720c */ /* 0x004fc80003f25070 */
[----:B------:R-:W-:-:S13]  /*0970*/  ISETP.NE.AND.EX P1, PT, R3, RZ, PT, P1 ;  /* 0x000000ff0300720c */ /* 0x000fda0003f25310 */
[----:B------:R-:W-:Y:S05]  /*0980*/  @!P1 BRA `(.L_x_5) ;  /* 0x0000000000089947 */ /* 0x000fea0003800000 */
[----:B------:R0:W5:Y:S01]  /*0990*/  LD.E R11, desc[UR16][R2.64] ;  /* 0x00000010020b7980 */ /* 0x000162000c101900 */
[----:B------:R-:W-:Y:S05]  /*09a0*/  BRA `(.L_x_6) ;  /* 0x0000000000207947 */ /* 0x000fea0003800000 */
.L_x_5:
[----:B------:R-:W-:Y:S02]  /*09b0*/  ULDC.64 UR4, c[0x0][0x688] ;  /* 0x0001a20000047ab9 */ /* 0x000fe40000000a00 */
[----:B------:R-:W-:-:S04]  /*09c0*/  ISETP.NE.U32.AND P1, PT, RZ, UR4, PT ;  /* 0x00000004ff007c0c */ /* 0x000fc8000bf25070 */
[----:B------:R-:W-:-:S13]  /*09d0*/  ISETP.NE.AND.EX P1, PT, RZ, UR5, PT, P1 ;  /* 0x00000005ff007c0c */ /* 0x000fda000bf25310 */
[----:B------:R-:W-:Y:S05]  /*09e0*/  @!P1 BRA `(.L_x_7) ;  /* 0x00000000000c9947 */ /* 0x000fea0003800000 */
[----:B------:R-:W0:Y:S02]  /*09f0*/  LDC.64 R2, c[0x0][0x688] ;  /* 0x0001a200ff027b82 */ /* 0x000e240000000a00 */
[----:B0-----:R1:W5:Y:S01]  /*0a00*/  LDG.E R11, desc[UR16][R2.64] ;  /* 0x00000010020b7981 */ /* 0x001362000c1e1900 */
[----:B------:R-:W-:Y:S05]  /*0a10*/  BRA `(.L_x_6) ;  /* 0x0000000000047947 */ /* 0x000fea0003800000 */
.L_x_7:
[----:B------:R-:W2:Y:S02]  /*0a20*/  LDC R11, c[0x0][0x680] ;  /* 0x0001a000ff0b7b82 */ /* 0x000ea40000000800 */
.L_x_6:
[----:B------:R-:W-:Y:S02]  /*0a30*/  ULDC.64 UR4, c[0x0][0x6a0] ;  /* 0x0001a80000047ab9 */ /* 0x000fe40000000a00 */
[----:B------:R-:W-:-:S04]  /*0a40*/  ISETP.NE.U32.AND P1, PT, RZ, UR4, PT ;  /* 0x00000004ff007c0c */ /* 0x000fc8000bf25070 */
[----:B------:R-:W-:-:S13]  /*0a50*/  ISETP.NE.AND.EX P1, PT, RZ, UR5, PT, P1 ;  /* 0x00000005ff007c0c */ /* 0x000fda000bf25310 */
[----:B------:R-:W-:Y:S05]  /*0a60*/  @!P1 BRA `(.L_x_8) ;  /* 0x00000000001c9947 */ /* 0x000fea0003800000 */
[----:B01----:R-:W0:Y:S02]  /*0a70*/  LDC.64 R2, c[0x0][0x6a0] ;  /* 0x0001a800ff027b82 */ /* 0x003e240000000a00 */
[----:B0-----:R-:W3:Y:S02]  /*0a80*/  LDG.E.64 R2, desc[UR16][R2.64] ;  /* 0x0000001002027981 */ /* 0x001ee4000c1e1b00 */
[----:B---3--:R-:W-:-:S04]  /*0a90*/  ISETP.NE.U32.AND P1, PT, R2, RZ, PT ;  /* 0x000000ff0200720c */ /* 0x008fc80003f25070 */
[----:B------:R-:W-:-:S13]  /*0aa0*/  ISETP.NE.AND.EX P1, PT, R3, RZ, PT, P1 ;  /* 0x000000ff0300720c */ /* 0x000fda0003f25310 */
[----:B------:R-:W-:Y:S05]  /*0ab0*/  @!P1 BRA `(.L_x_8) ;  /* 0x0000000000089947 */ /* 0x000fea0003800000 */
[----:B------:R0:W5:Y:S01]  /*0ac0*/  LD.E R10, desc[UR16][R2.64] ;  /* 0x00000010020a7980 */ /* 0x000162000c101900 */
[----:B------:R-:W-:Y:S05]  /*0ad0*/  BRA `(.L_x_9) ;  /* 0x0000000000207947 */ /* 0x000fea0003800000 */
.L_x_8:
[----:B------:R-:W-:Y:S02]  /*0ae0*/  ULDC.64 UR4, c[0x0][0x690] ;  /* 0x0001a40000047ab9 */ /* 0x000fe40000000a00 */
[----:B------:R-:W-:-:S04]  /*0af0*/  ISETP.NE.U32.AND P1, PT, RZ, UR4, PT ;  /* 0x00000004ff007c0c */ /* 0x000fc8000bf25070 */
[----:B------:R-:W-:-:S13]  /*0b00*/  ISETP.NE.AND.EX P1, PT, RZ, UR5, PT, P1 ;  /* 0x00000005ff007c0c */ /* 0x000fda000bf25310 */
[----:B------:R-:W-:Y:S05]  /*0b10*/  @!P1 BRA `(.L_x_10) ;  /* 0x00000000000c9947 */ /* 0x000fea0003800000 */
[----:B01----:R-:W0:Y:S02]  /*0b20*/  LDC.64 R2, c[0x0][0x690] ;  /* 0x0001a400ff027b82 */ /* 0x003e240000000a00 */
[----:B0-----:R1:W5:Y:S01]  /*0b30*/  LDG.E R10, desc[UR16][R2.64] ;  /* 0x00000010020a7981 */ /* 0x001362000c1e1900 */
[----:B------:R-:W-:Y:S05]  /*0b40*/  BRA `(.L_x_9) ;  /* 0x0000000000047947 */ /* 0x000fea0003800000 */
.L_x_10:
[----:B------:R-:W3:Y:S02]  /*0b50*/  LDC R10, c[0x0][0x684] ;  /* 0x0001a100ff0a7b82 */ /* 0x000ee40000000800 */
.L_x_9:
[----:B------:R-:W4:Y:S01]  /*0b60*/  LDC R0, c[0x0][0x75c] ;  /* 0x0001d700ff007b82 */ /* 0x000f220000000800 */
[----:B------:R-:W-:Y:S01]  /*0b70*/  ULDC UR8, c[0x0][0x604] ;  /* 0x0001810000087ab9 */ /* 0x000fe20000000800 */
[----:B------:R-:W-:Y:S01]  /*0b80*/  ISETP.NE.AND P1, PT, R5, 0x2, PT ;  /* 0x000000020500780c */ /* 0x000fe20003f25270 */
[----:B------:R-:W-:Y:S01]  /*0b90*/  UIADD3 UR8, UR8, 0x3f, URZ ;  /* 0x0000003f08087890 */ /* 0x000fe2000fffe03f */
[----:B------:R-:W-:Y:S01]  /*0ba0*/  IMAD.U32 R4, RZ, RZ, UR13 ;  /* 0x0000000dff047e24 */ /* 0x000fe2000f8e00ff */
[----:B------:R-:W-:Y:S01]  /*0bb0*/  UMOV UR5, URZ ;  /* 0x0000003f00057c82 */ /* 0x000fe20008000000 */
[----:B------:R-:W-:Y:S01]  /*0bc0*/  UMOV UR4, URZ ;  /* 0x0000003f00047c82 */ /* 0x000fe20008000000 */
[----:B------:R-:W-:Y:S01]  /*0bd0*/  USHF.R.S32.HI UR9, URZ, 0x1f, UR8 ;  /* 0x0000001f3f097899 */ /* 0x000fe20008011408 */
[----:B------:R-:W-:-:S03]  /*0be0*/  ULDC.64 UR10, c[0x0][0x750] ;  /* 0x0001d400000a7ab9 */ /* 0x000fc60000000a00 */
[----:B------:R-:W-:Y:S01]  /*0bf0*/  ULEA.HI UR9, UR9, UR8, URZ, 0x6 ;  /* 0x0000000809097291 */ /* 0x000fe2000f8f303f */
[----:B----4-:R-:W-:-:S13]  /*0c00*/  ISETP.NE.AND P4, PT, R0, 0x1, PT ;  /* 0x000000010000780c */ /* 0x010fda0003f85270 */
[----:B01----:R-:W0:Y:S01]  /*0c10*/  @P4 LDC R3, c[0x0][0x10] ;  /* 0x00000400ff034b82 */ /* 0x003e220000000800 */
[----:B------:R-:W-:Y:S02]  /*0c20*/  @P4 IMAD.MOV.U32 R17, RZ, RZ, RZ ;  /* 0x000000ffff114224 */ /* 0x000fe400078e00ff */
[----:B------:R-:W-:-:S05]  /*0c30*/  @P4 IMAD.MOV.U32 R5, RZ, RZ, RZ ;  /* 0x000000ffff054224 */ /* 0x000fca00078e00ff */
[----:B------:R-:W1:Y:S01]  /*0c40*/  @!P4 LDC R9, c[0x0][0xc] ;  /* 0x00000300ff09cb82 */ /* 0x000e620000000800 */
[----:B------:R-:W-:Y:S01]  /*0c50*/  ULDC UR6, c[0x0][0xc] ;  /* 0x0000030000067ab9 */ /* 0x000fe20000000800 */
[----:B------:R-:W-:Y:S02]  /*0c60*/  ULDC UR7, c[0x0][0x10] ;  /* 0x0000040000077ab9 */ /* 0x000fe40000000800 */
[----:B------:R-:W-:-:S04]  /*0c70*/  UIMAD.WIDE.U32 UR6, UR6, UR7, URZ ;  /* 0x00000007060672a5 */ /* 0x000fc8000f8e003f */
[----:B------:R-:W4:Y:S01]  /*0c80*/  LDC R8, c[0x0][0x14] ;  /* 0x00000500ff087b82 */ /* 0x000f220000000800 */
[----:B0-----:R-:W-:-:S04]  /*0c90*/  @P4 IMAD.WIDE.U32 R2, R3, UR13, R16 ;  /* 0x0000000d03024c25 */ /* 0x001fc8000f8e0010 */
[----:B------:R-:W-:Y:S02]  /*0ca0*/  @P4 IMAD.IADD R3, R3, 0x1, R5 ;  /* 0x0000000103034824 */ /* 0x000fe400078e0205 */
[----:B------:R-:W-:Y:S02]  /*0cb0*/  IMAD.MOV.U32 R5, RZ, RZ, RZ ;  /* 0x000000ffff057224 */ /* 0x000fe400078e00ff */
[----:B-1----:R-:W-:-:S04]  /*0cc0*/  @!P4 IMAD.WIDE.U32 R4, R16, R9, R4 ;  /* 0x000000091004c225 */ /* 0x002fc800078e0004 */
[----:B------:R-:W-:Y:S02]  /*0cd0*/  @!P4 IMAD.MOV.U32 R2, RZ, RZ, R4 ;  /* 0x000000ffff02c224 */ /* 0x000fe400078e0004 */
[C---:B----4-:R-:W-:Y:S02]  /*0ce0*/  IMAD R19, R8.reuse, UR7, RZ ;  /* 0x0000000708137c24 */ /* 0x050fe4000f8e02ff */
[----:B------:R-:W-:Y:S01]  /*0cf0*/  IMAD.WIDE.U32 R8, R8, UR6, RZ ;  /* 0x0000000608087c25 */ /* 0x000fe2000f8e00ff */
[----:B------:R-:W-:-:S03]  /*0d00*/  USHF.R.S32.HI UR6, URZ, 0x6, UR9 ;  /* 0x000000063f067899 */ /* 0x000fc60008011409 */
[----:B------:R-:W-:Y:S02]  /*0d10*/  @!P4 IMAD.MOV.U32 R3, RZ, RZ, R5 ;  /* 0x000000ffff03c224 */ /* 0x000fe400078e0005 */
[----:B------:R-:W-:Y:S01]  /*0d20*/  IMAD.IADD R0, R9, 0x1, R19 ;  /* 0x0000000109007824 */ /* 0x000fe200078e0213 */
[----:B------:R-:W-:Y:S06]  /*0d30*/  @P1 BRA `(.L_x_11) ;  /* 0x0000000000201947 */ /* 0x000fec0003800000 */
[----:B------:R-:W-:Y:S01]  /*0d40*/  UISETP.GE.U32.AND UP0, UPT, UR6, 0x3, UPT ;  /* 0x000000030600788c */ /* 0x000fe2000bf06070 */
[----:B------:R-:W-:Y:S01]  /*0d50*/  IADD3 R2, P1, R2, R8, RZ ;  /* 0x0000000802027210 */ /* 0x000fe20007f3e0ff */
[----:B------:R-:W-:-:S04]  /*0d60*/  UIMAD.WIDE.U32 UR4, UR6, -0x55555555, URZ ;  /* 0xaaaaaaab060478a5 */ /* 0x000fc8000f8e003f */
[----:B------:R-:W-:Y:S01]  /*0d70*/  USHF.R.U32.HI UR5, URZ, 0x1, UR5 ;  /* 0x000000013f057899 */ /* 0x000fe20008011605 */
[----:B------:R-:W-:Y:S02]  /*0d80*/  IMAD.X R3, R0, 0x1, R3, P1 ;  /* 0x0000000100037824 */ /* 0x000fe400008e0603 */
[----:B------:R-:W-:Y:S02]  /*0d90*/  UMOV UR4, URZ ;  /* 0x0000003f00047c82 */ /* 0x000fe40008000000 */
[----:B------:R-:W-:Y:S02]  /*0da0*/  @UP0 ULOP3.LUT UR4, UR5, 0x1, URZ, 0xc0, !UPT ;  /* 0x0000000105040892 */ /* 0x000fe4000f8ec03f */
[----:B------:R-:W-:-:S12]  /*0db0*/  UIMAD UR5, UR5, -0x3, UR6 ;  /* 0xfffffffd050578a4 */ /* 0x000fd8000f8e0206 */
.L_x_11:
[----:B------:R-:W-:Y:S01]  /*0dc0*/  ISETP.GE.U32.AND P1, PT, R2, UR10, PT ;  /* 0x0000000a02007c0c */ /* 0x000fe2000bf26070 */
[----:B------:R-:W-:Y:S01]  /*0dd0*/  IMAD.MOV.U32 R6, RZ, RZ, -0x1 ;  /* 0xffffffffff067424 */ /* 0x000fe200078e00ff */
[----:B------:R-:W-:Y:S01]  /*0de0*/  PRMT R18, RZ, 0x7610, R18 ;  /* 0x00007610ff127816 */ /* 0x000fe20000000012 */
[----:B------:R-:W-:Y:S01]  /*0df0*/  IMAD.MOV.U32 R5, RZ, RZ, -0x1 ;  /* 0xffffffffff057424 */ /* 0x000fe200078e00ff */
[----:B------:R-:W-:Y:S01]  /*0e00*/  ISETP.GE.U32.AND.EX P1, PT, R3, UR11, PT, P1 ;  /* 0x0000000b03007c0c */ /* 0x000fe2000bf26110 */
[----:B------:R-:W-:-:S12]  /*0e10*/  IMAD.MOV.U32 R4, RZ, RZ, -0x1 ;  /* 0xffffffffff047424 */ /* 0x000fd800078e00ff */
[----:B------:R-:W-:Y:S05]  /*0e20*/  @P1 BRA `(.L_x_12) ;  /* 0x0000000400241947 */ /* 0x000fea0003800000 */
[----:B------:R-:W0:Y:S01]  /*0e30*/  LDC.64 R28, c[0x0][0x728] ;  /* 0x0001ca00ff1c7b82 */ /* 0x000e220000000a00 */
[----:B------:R-:W-:Y:S02]  /*0e40*/  IMAD.MOV.U32 R4, RZ, RZ, R2 ;  /* 0x000000ffff047224 */ /* 0x000fe400078e0002 */
[----:B------:R-:W-:-:S05]  /*0e50*/  IMAD.MOV.U32 R5, RZ, RZ, R3 ;  /* 0x000000ffff057224 */ /* 0x000fca00078e0003 */
[----:B------:R-:W1:Y:S08]  /*0e60*/  LDC R6, c[0x0][0x730] ;  /* 0x0001cc00ff067b82 */ /* 0x000e700000000800 */
[----:B------:R-:W4:Y:S01]  /*0e70*/  LDC.64 R30, c[0x0][0x720] ;  /* 0x0001c800ff1e7b82 */ /* 0x000f220000000a00 */
[----:B0-----:R-:W-:-:S04]  /*0e80*/  ISETP.NE.U32.AND P1, PT, R28, RZ, PT ;  /* 0x000000ff1c00720c */ /* 0x001fc80003f25070 */
[----:B------:R-:W-:-:S13]  /*0e90*/  ISETP.NE.AND.EX P1, PT, R29, RZ, PT, P1 ;  /* 0x000000ff1d00720c */ /* 0x000fda0003f25310 */
[----:B-1--4-:R-:W-:Y:S05]  /*0ea0*/  @!P1 BRA `(.L_x_13) ;  /* 0x0000000000289947 */ /* 0x012fea0003800000 */
[----:B------:R-:W0:Y:S02]  /*0eb0*/  LDC R21, c[0x0][0x734] ;  /* 0x0001cd00ff157b82 */ /* 0x000e240000000800 */
[----:B0-----:R-:W-:-:S05]  /*0ec0*/  IADD3 R21, P1, R2, R21, RZ ;  /* 0x0000001502157210 */ /* 0x001fca0007f3e0ff */
[----:B------:R-:W-:-:S04]  /*0ed0*/  IMAD.X R27, RZ, RZ, R3, P1 ;  /* 0x000000ffff1b7224 */ /* 0x000fc800008e0603 */
[----:B------:R-:W-:-:S04]  /*0ee0*/  IMAD.WIDE.U32 R4, R27, R28, RZ ;  /* 0x0000001c1b047225 */ /* 0x000fc800078e00ff */
[----:B------:R-:W-:-:S04]  /*0ef0*/  IMAD.WIDE.U32 R18, P1, R21, R29, R4 ;  /* 0x0000001d15127225 */ /* 0x000fc80007820004 */
[----:B------:R-:W-:-:S04]  /*0f00*/  IMAD.WIDE.U32 R4, R21, R28, RZ ;  /* 0x0000001c15047225 */ /* 0x000fc800078e00ff */
[----:B------:R-:W-:Y:S01]  /*0f10*/  IMAD.X R21, RZ, RZ, RZ, P1 ;  /* 0x000000ffff157224 */ /* 0x000fe200008e06ff */
[----:B------:R-:W-:Y:S01]  /*0f20*/  IADD3 RZ, P1, R5, R18, RZ ;  /* 0x0000001205ff7210 */ /* 0x000fe20007f3e0ff */
[----:B------:R-:W-:-:S04]  /*0f30*/  IMAD.MOV.U32 R20, RZ, RZ, R19 ;  /* 0x000000ffff147224 */ /* 0x000fc800078e0013 */
[----:B------:R-:W-:-:S08]  /*0f40*/  IMAD.WIDE.U32.X R4, R27, R29, R20, P1 ;  /* 0x0000001d1b047225 */ /* 0x000fd000008e0414 */
.L_x_13:
[----:B------:R-:W0:Y:S01]  /*0f50*/  LDC.64 R32, c[0x0][0x740] ;  /* 0x0001d000ff207b82 */ /* 0x000e220000000a00 */
[-CC-:B------:R-:W-:Y:S01]  /*0f60*/  SHF.R.U64 R34, R4, R6.reuse, R5.reuse ;  /* 0x0000000604227219 */ /* 0x180fe20000001205 */
[----:B------:R-:W-:Y:S01]  /*0f70*/  IMAD.MOV.U32 R37, RZ, RZ, 0x1 ;  /* 0x00000001ff257424 */ /* 0x000fe200078e00ff */
[----:B------:R-:W-:Y:S02]  /*0f80*/  SHF.R.U32.HI R4, RZ, R6, R5 ;  /* 0x00000006ff047219 */ /* 0x000fe40000011605 */
[----:B------:R-:W-:-:S03]  /*0f90*/  IADD3 R19, P1, RZ, -R34, RZ ;  /* 0x80000022ff137210 */ /* 0x000fc60007f3e0ff */
[----:B------:R-:W1:Y:S02]  /*0fa0*/  LDC R18, c[0x0][0x718] ;  /* 0x0001c600ff127b82 */ /* 0x000e640000000800 */
[----:B------:R-:W-:-:S04]  /*0fb0*/  IMAD.X R5, RZ, RZ, ~R4, P1 ;  /* 0x000000ffff057224 */ /* 0x000fc800008e0e04 */
[-C--:B------:R-:W-:Y:S02]  /*0fc0*/  IMAD R6, R5, R30.reuse, RZ ;  /* 0x0000001e05067224 */ /* 0x080fe400078e02ff */
[----:B------:R-:W4:Y:S01]  /*0fd0*/  LDC R21, c[0x0][0x708] ;  /* 0x0001c200ff157b82 */ /* 0x000f220000000800 */
[----:B------:R-:W-:-:S04]  /*0fe0*/  IMAD.WIDE.U32 R4, R19, R30, R2 ;  /* 0x0000001e13047225 */ /* 0x000fc800078e0002 */
[----:B------:R-:W-:-:S03]  /*0ff0*/  IMAD R19, R19, R31, R6 ;  /* 0x0000001f13137224 */ /* 0x000fc600078e0206 */
[----:B------:R-:W2:Y:S01]  /*1000*/  LDC R26, c[0x0][0x758] ;  /* 0x0001d600ff1a7b82 */ /* 0x000ea20000000800 */
[----:B------:R-:W-:Y:S01]  /*1010*/  IMAD.IADD R5, R5, 0x1, R19 ;  /* 0x0000000105057824 */ /* 0x000fe200078e0213 */
[----:B0-----:R-:W-:Y:S01]  /*1020*/  ISETP.NE.U32.AND P1, PT, R32, RZ, PT ;  /* 0x000000ff2000720c */ /* 0x001fe20003f25070 */
[----:B------:R-:W-:-:S03]  /*1030*/  IMAD.MOV.U32 R19, RZ, RZ, -0x1 ;  /* 0xffffffffff137424 */ /* 0x000fc600078e00ff */
[----:B------:R-:W-:Y:S02]  /*1040*/  ISETP.NE.AND.EX P1, PT, R33, RZ, PT, P1 ;  /* 0x000000ff2100720c */ /* 0x000fe40003f25310 */
[----:B------:R-:W0:Y:S01]  /*1050*/  LDC R31, c[0x0][0x700] ;  /* 0x0001c000ff1f7b82 */ /* 0x000e220000000800 */
[-CC-:B-1----:R-:W-:Y:S02]  /*1060*/  SHF.R.U64 R29, R4, R18.reuse, R5.reuse ;  /* 0x00000012041d7219 */ /* 0x182fe40000001205 */
[----:B------:R-:W-:-:S05]  /*1070*/  SHF.R.U32.HI R4, RZ, R18, R5 ;  /* 0x00000012ff047219 */ /* 0x000fca0000011605 */
[----:B------:R-:W1:Y:S01]  /*1080*/  LDC R28, c[0x0][0x748] ;  /* 0x0001d200ff1c7b82 */ /* 0x000e620000000800 */
[-CC-:B----4-:R-:W-:Y:S02]  /*1090*/  SHF.R.U64 R39, R29, R21.reuse, R4.reuse ;  /* 0x000000151d277219 */ /* 0x190fe40000001204 */
[----:B------:R-:W-:-:S05]  /*10a0*/  SHF.R.U32.HI R5, RZ, R21, R4 ;  /* 0x00000015ff057219 */ /* 0x000fca0000011604 */
[----:B------:R-:W4:Y:S01]  /*10b0*/  LDC R35, c[0x0][0x738] ;  /* 0x0001ce00ff237b82 */ /* 0x000f220000000800 */
[-C--:B--2---:R-:W-:Y:S02]  /*10c0*/  SHF.L.U32 R4, R19, R26.reuse, RZ ;  /* 0x0000001a13047219 */ /* 0x084fe400000006ff */
[--C-:B------:R-:W-:Y:S02]  /*10d0*/  SHF.R.U64 R36, R39, R26, R5.reuse ;  /* 0x0000001a27247219 */ /* 0x100fe40000001205 */
[----:B------:R-:W-:Y:S02]  /*10e0*/  LOP3.LUT R6, RZ, R4, RZ, 0x33, !PT ;  /* 0x00000004ff067212 */ /* 0x000fe400078e33ff */
[----:B------:R-:W-:Y:S01]  /*10f0*/  SHF.R.U32.HI R5, RZ, R26, R5 ;  /* 0x0000001aff057219 */ /* 0x000fe20000011605 */
[----:B------:R-:W2:Y:S01]  /*1100*/  LDC R30, c[0x0][0x710] ;  /* 0x0001c400ff1e7b82 */ /* 0x000ea20000000800 */
[----:B------:R-:W-:Y:S01]  /*1110*/  IMAD.MOV.U32 R4, RZ, RZ, R36 ;  /* 0x000000ffff047224 */ /* 0x000fe200078e0024 */
[----:B------:R-:W-:Y:S06]  /*1120*/  @!P1 BRA `(.L_x_14) ;  /* 0x0000000000289947 */ /* 0x000fec0003800000 */
[----:B------:R-:W3:Y:S02]  /*1130*/  LDC R21, c[0x0][0x74c] ;  /* 0x0001d300ff157b82 */ /* 0x000ee40000000800 */
[----:B---3--:R-:W-:-:S05]  /*1140*/  IADD3 R21, P1, R36, R21, RZ ;  /* 0x0000001524157210 */ /* 0x008fca0007f3e0ff */
        /* <DEDUP_REMOVED lines=8> */
.L_x_14:
[----:B-1----:R-:W-:Y:S01]  /*11d0*/  SHF.R.U64 R17, R4, R28, R5 ;  /* 0x0000001c04117219 */ /* 0x002fe20000001205 */
[----:B------:R-:W-:Y:S01]  /*11e0*/  @P4 IMAD R23, R25, R24, R16 ;  /* 0x0000001819174224 */ /* 0x000fe200078e0210 */
[----:B------:R-:W-:Y:S02]  /*11f0*/  SHF.L.U32 R4, R37, R26, RZ ;  /* 0x0000001a25047219 */ /* 0x000fe400000006ff */
[----:B------:R-:W-:Y:S01]  /*1200*/  LOP3.LUT R5, R39, R6, RZ, 0xc0, !PT ;  /* 0x0000000627057212 */ /* 0x000fe200078ec0ff */
[----:B0-----:R-:W-:Y:S02]  /*1210*/  VIADD R6, R31, 0xffffffff ;  /* 0xffffffff1f067836 */ /* 0x001fe40000000000 */
[----:B------:R-:W-:Y:S02]  /*1220*/  IMAD.MOV R18, RZ, RZ, -R17 ;  /* 0x000000ffff127224 */ /* 0x000fe400078e0a11 */
[----:B------:R-:W-:Y:S01]  /*1230*/  IMAD R16, R4, R17, R5 ;  /* 0x0000001104107224 */ /* 0x000fe200078e0205 */
[----:B------:R-:W-:Y:S01]  /*1240*/  LOP3.LUT R17, R29, R6, RZ, 0xc0, !PT ;  /* 0x000000061d117212 */ /* 0x000fe200078ec0ff */
[----:B----4-:R-:W-:-:S02]  /*1250*/  IMAD R4, R18, R35, R36 ;  /* 0x0000002312047224 */ /* 0x010fc400078e0224 */
[----:B--2---:R-:W-:Y:S02]  /*1260*/  IMAD R6, R16, R30, R23 ;  /* 0x0000001e10067224 */ /* 0x004fe400078e0217 */
[----:B------:R-:W-:Y:S02]  /*1270*/  IMAD R17, R4, R31, R17 ;  /* 0x0000001f04117224 */ /* 0x000fe400078e0211 */
[----:B------:R-:W-:Y:S02]  /*1280*/  IMAD.MOV.U32 R18, RZ, RZ, 0x1 ;  /* 0x00000001ff127424 */ /* 0x000fe400078e00ff */
[----:B------:R-:W-:Y:S01]  /*1290*/  IMAD.MOV.U32 R4, RZ, RZ, R34 ;  /* 0x000000ffff047224 */ /* 0x000fe200078e0022 */
[----:B------:R-:W-:Y:S02]  /*12a0*/  SEL R5, R17, R6, !P4 ;  /* 0x0000000611057207 */ /* 0x000fe40006000000 */
[----:B------:R-:W-:-:S07]  /*12b0*/  SEL R6, R6, R17, !P4 ;  /* 0x0000001106067207 */ /* 0x000fce0006000000 */
.L_x_12:
[----:B------:R-:W-:Y:S05]  /*12c0*/  @!P3 BRA `(.L_x_15) ;  /* 0x00000000000cb947 */ /* 0x000fea0003800000 */
[----:B------:R-:W-:Y:S01]  /*12d0*/  UCGABAR_WAIT ;  /* 0x0000000000007dc7 */ /* 0x000fe20008000000 */
[----:B------:R-:W-:Y:S01]  /*12e0*/  CCTL.IVALL ;  /* 0x00000000ff00798f */ /* 0x000fe20002000000 */
[----:B------:R-:W-:Y:S05]  /*12f0*/  BRA `(.L_x_16) ;  /* 0x0000000000047947 */ /* 0x000fea0003800000 */
.L_x_15:
[----:B------:R-:W-:Y:S06]  /*1300*/  BAR.SYNC.DEFER_BLOCKING 0x0 ;  /* 0x0000000000007b1d */ /* 0x000fec0000010000 */
.L_x_16:
[----:B------:R-:W-:Y:S05]  /*1310*/  @!P2 BRA `(.L_x_17) ;  /* 0x000000a400d0a947 */ /* 0x000fea0003800000 */
[----:B------:R-:W-:-:S13]  /*1320*/  ISETP.GT.U32.AND P1, PT, R38, 0x1, PT ;  /* 0x000000012600780c */ /* 0x000fda0003f24070 */
[----:B------:R-:W-:Y:S05]  /*1330*/  @P1 EXIT ;  /* 0x000000000000194d */ /* 0x000fea0003800000 */
.L_x_18:
[----:B------:R-:W-:-:S08]  /*1340*/  NOP ;  /* 0x0000000000007918 */ /* 0x000fd00000000000 */
[----:B------:R-:W0:Y:S02]  /*1350*/  USETMAXREG.TRY_ALLOC.CTAPOOL UP0, 0xe8 ;  /* 0x000000e8000079c8 */ /* 0x000e240008000600 */
[----:B0-----:R-:W-:-:S13]  /*1360*/  PLOP3.LUT P1, PT, PT, PT, UP0, 0x80, 0x0 ;  /* 0x000000000000781c */ /* 0x001fda0003f2f008 */
[----:B------:R-:W-:Y:S05]  /*1370*/  @!P1 BRA `(.L_x_18) ;  /* 0xfffffffc00f09947 */ /* 0x000fea000383ffff */
[----:B------:R-:W-:-:S13]  /*1380*/  LOP3.LUT P1, RZ, R18, 0xff, RZ, 0xc0, !PT ;  /* 0x000000ff12ff7812 */ /* 0x000fda000782c0ff */
[----:B------:R-:W-:Y:S05]  /*1390*/  @!P1 EXIT ;  /* 0x000000000000994d */ /* 0x000fea0003800000 */
[CC--:B------:R-:W-:Y:S01]  /*13a0*/  LEA.HI R16, R22.reuse, R15.reuse, RZ, 0x2 ;  /* 0x0000000f16107211 */ /* 0x0c0fe200078f10ff */
[----:B------:R-:W0:Y:S01]  /*13b0*/  S2UR UR8, SR_CgaCtaId ;  /* 0x00000000000879c3 */ /* 0x000e220000008800 */
[-C--:B------:R-:W-:Y:S01]  /*13c0*/  LEA.HI R13, R15, R15.reuse, RZ, 0x1 ;  /* 0x0000000f0f0d7211 */ /* 0x080fe200078f08ff */
[----:B------:R-:W-:Y:S01]  /*13d0*/  UIADD3 UR9, UR12, -0x1, URZ ;  /* 0xffffffff0c097890 */ /* 0x000fe2000fffe03f */
[--C-:B------:R-:W-:Y:S01]  /*13e0*/  SHF.R.S32.HI R17, RZ, 0x2, R16.reuse ;  /* 0x00000002ff117819 */ /* 0x100fe20000011410 */
[----:B------:R-:W-:Y:S01]  /*13f0*/  UMOV UR7, 0x400 ;  /* 0x0000040000077882 */ /* 0x000fe20000000000 */
[----:B------:R-:W-:Y:S01]  /*1400*/  SHF.R.S32.HI R14, RZ, 0x1f, R16 ;  /* 0x0000001fff0e7819 */ /* 0x000fe20000011410 */
[----:B------:R-:W-:Y:S01]  /*1410*/  UISETP.NE.AND UP0, UPT, UR9, URZ, UPT ;  /* 0x0000003f0900728c */ /* 0x000fe2000bf05270 */
[----:B------:R-:W-:Y:S01]  /*1420*/  LEA.HI R22, R22, R15, RZ, 0x5 ;  /* 0x0000000f16167211 */ /* 0x000fe200078f28ff */
[----:B------:R-:W-:Y:S01]  /*1430*/  ULDC UR10, c[0x0][0x284] ;  /* 0x0000a100000a7ab9 */ /* 0x000fe20000000800 */
[----:B------:R-:W-:Y:S01]  /*1440*/  LEA.HI R14, R14, R17, RZ, 0x3 ;  /* 0x000000110e0e7211 */ /* 0x000fe200078f18ff */
[----:B------:R-:W-:Y:S01]  /*1450*/  USHF.L.U32 UR19, UR6, 0x1, URZ ;  /* 0x0000000106137899 */ /* 0x000fe2000800063f */
[----:B------:R-:W-:-:S02]  /*1460*/  LOP3.LUT R16, R16, 0xfffffffc, RZ, 0xc0, !PT ;  /* 0xfffffffc10107812 */ /* 0x000fc400078ec0ff */
[----:B------:R-:W-:Y:S02]  /*1470*/  LOP3.LUT R18, R14, 0xfffffff8, RZ, 0xc0, !PT ;  /* 0xfffffff80e127812 */ /* 0x000fe400078ec0ff */
[----:B------:R-:W-:Y:S01]  /*1480*/  LOP3.LUT R14, R13, 0x3ffffe, RZ, 0xc0, !PT ;  /* 0x003ffffe0d0e7812 */ /* 0x000fe200078ec0ff */
[----:B------:R-:W-:Y:S01]  /*1490*/  IMAD.IADD R13, R15, 0x1, -R16 ;  /* 0x000000010f0d7824 */ /* 0x000fe200078e0a10 */
[----:B------:R-:W-:Y:S01]  /*14a0*/  VIMNMX R16, RZ, UR6, PT ;  /* 0x00000006ff107c48 */ /* 0x000fe2000bfe0100 */
[----:B------:R-:W-:Y:S01]  /*14b0*/  IMAD.IADD R18, R17, 0x1, -R18 ;  /* 0x0000000111127824 */ /* 0x000fe200078e0a12 */
[----:B------:R-:W-:Y:S01]  /*14c0*/  SHF.R.S32.HI R17, RZ, 0x5, R22 ;  /* 0x00000005ff117819 */ /* 0x000fe20000011416 */
[----:B------:R-:W-:Y:S01]  /*14d0*/  IMAD.IADD R14, R15, 0x1, -R14 ;  /* 0x000000010f0e7824 */ /* 0x000fe200078e0a0e */
[----:B------:R-:W-:Y:S02]  /*14e0*/  LOP3.LUT R164, R7, 0x1, RZ, 0xfc, !PT ;  /* 0x0000000107a47812 */ /* 0x000fe400078efcff */
[----:B------:R-:W-:Y:S01]  /*14f0*/  IADD3 R16, -R16, UR6, RZ ;  /* 0x0000000610107c10 */ /* 0x000fe2000fffe1ff */
[C---:B------:R-:W-:Y:S01]  /*1500*/  IMAD R19, R17.reuse, 0x2, R14 ;  /* 0x0000000211137824 */ /* 0x040fe200078e020e */
[----:B0-----:R-:W-:Y:S01]  /*1510*/  ULEA UR7, UR8, UR7, 0x18 ;  /* 0x0000000708077291 */ /* 0x001fe2000f8ec03f */
[--C-:B------:R-:W-:Y:S01]  /*1520*/  IMAD R14, R17, 0x10, R18.reuse ;  /* 0x00000010110e7824 */ /* 0x100fe200078e0212 */
[----:B------:R-:W-:Y:S01]  /*1530*/  USHF.L.U32 UR8, UR9, 0x3, URZ ;  /* 0x0000000309087899 */ /* 0x000fe2000800063f */
[--C-:B------:R-:W-:Y:S01]  /*1540*/  IMAD R19, R19, 0x8, R18.reuse ;  /* 0x0000000813137824 */ /* 0x100fe200078e0212 */
[----:B------:R-:W-:Y:S01]  /*1550*/  USEL UR9, URZ, 0x1, UP0 ;  /* 0x000000013f097887 */ /* 0x000fe20008000000 */
[----:B------:R-:W-:Y:S01]  /*1560*/  IMAD R17, R17, -0x10, -R18 ;  /* 0xfffffff011117824 */ /* 0x000fe200078e0a12 */
[----:B------:R-:W-:Y:S01]  /*1570*/  UIADD3 UR20, UR7, 0x40, URZ ;  /* 0x0000004007147890 */ /* 0x000fe2000fffe03f */
[----:B------:R-:W-:Y:S01]  /*1580*/  IMAD.SHL.U32 R18, R19, 0x80, RZ ;  /* 0x0000008013127824 */ /* 0x000fe200078e00ff */
[----:B------:R-:W-:Y:S01]  /*1590*/  ULOP3.LUT UR8, UR8, 0x8, URZ, 0xc0, !UPT ;  /* 0x0000000808087892 */ /* 0x000fe2000f8ec03f */
[----:B------:R-:W-:Y:S01]  /*15a0*/  VIADD R17, R17, UR10 ;  /* 0x0000000a11117c36 */ /* 0x000fe20008000000 */
[----:B------:R-:W-:Y:S01]  /*15b0*/  SHF.R.S32.HI R15, RZ, 0x1f, R14 ;  /* 0x0000001fff0f7819 */ /* 0x000fe2000001140e */
[----:B------:R-:W-:Y:S01]  /*15c0*/  IMAD.U32 R165, RZ, RZ, UR9 ;  /* 0x00000009ffa57e24 */ /* 0x000fe2000f8e00ff */
[----:B------:R-:W-:Y:S01]  /*15d0*/  SHF.R.S32.HI R18, RZ, 0x3, R18 ;  /* 0x00000003ff127819 */ /* 0x000fe20000011412 */
[----:B------:R-:W-:-:S02]  /*15e0*/  ULEA UR12, UR12, UR20, 0x3 ;  /* 0x000000140c0c7291 */ /* 0x000fc4000f8e183f */
[----:B------:R-:W-:Y:S02]  /*15f0*/  ULOP3.LUT UR21, UR8, 0x8, URZ, 0x3c, !UPT ;  /* 0x0000000808157892 */ /* 0x000fe4000f8e3c3f */
[----:B------:R-:W-:-:S12]  /*1600*/  ULOP3.LUT UR13, UR8, 0x18, URZ, 0x3c, !UPT ;  /* 0x00000018080d7892 */ /* 0x000fd8000f8e3c3f */
.L_x_285:
[----:B------:R-:W-:Y:S01]  /*1610*/  SHF.L.U32 R19, R165, 0x1f, RZ ;  /* 0x0000001fa5137819 */ /* 0x000fe200000006ff */
[----:B------:R-:W-:Y:S01]  /*1620*/  IMAD.MOV.U32 R151, RZ, RZ, RZ ;  /* 0x000000ffff977224 */ /* 0x000fe200078e00ff */
[----:B------:R-:W-:Y:S02]  /*1630*/  ISETP.GE.AND P2, PT, R16, 0x1, PT ;  /* 0x000000011000780c */ /* 0x000fe40003f46270 */
[----:B------:R-:W0:Y:S02]  /*1640*/  SYNCS.PHASECHK.TRANS64.TRYWAIT P1, [UR12+-0x8], R19 ;  /* 0xfffff813ff0075a7 */ /* 0x000e24000802014c */
[----:B0-2345:R-:W-:Y:S09]  /*1650*/  @!P1 BRA `(.L_x_19) ;  /* 0x000000b400449947 */ /* 0x03dff20003800000 */
.L_x_306:
[----:B------:R-:W-:Y:S02]  /*1660*/  CS2R R24, SRZ ;  /* 0x0000000000187805 */ /* 0x000fe4000001ff00 */
[----:B------:R-:W-:Y:S02]  /*1670*/  CS2R R26, SRZ ;  /* 0x00000000001a7805 */ /* 0x000fe4000001ff00 */
[----:B------:R-:W-:Y:S02]  /*1680*/  CS2R R28, SRZ ;  /* 0x00000000001c7805 */ /* 0x000fe4000001ff00 */
[----:B------:R-:W-:Y:S02]  /*1690*/  CS2R R30, SRZ ;  /* 0x00000000001e7805 */ /* 0x000fe4000001ff00 */
[----:B------:R-:W-:Y:S02]  /*16a0*/  CS2R R32, SRZ ;  /* 0x0000000000207805 */ /* 0x000fe4000001ff00 */
[----:B------:R-:W-:-:S02]  /*16b0*/  CS2R R34, SRZ ;  /* 0x0000000000227805 */ /* 0x000fc4000001ff00 */
        /* <DEDUP_REMOVED lines=56> */
[----:B------:R-:W-:Y:S01]  /*1a40*/  CS2R R148, SRZ ;  /* 0x0000000000947805 */ /* 0x000fe2000001ff00 */
[----:B------:R-:W-:Y:S01]  /*1a50*/  IMAD.MOV.U32 R150, RZ, RZ, RZ ;  /* 0x000000ffff967224 */ /* 0x000fe200078e00ff */
[----:B------:R-:W-:Y:S06]  /*1a60*/  @!P2 BRA `(.L_x_20) ;  /* 0x00000004002ca947 */ /* 0x000fec0003800000 */
[----:B0-----:R-:W-:Y:S01]  /*1a70*/  IMAD.MOV.U32 R19, RZ, RZ, R16 ;  /* 0x000000ffff137224 */ /* 0x001fe200078e0010 */
[----:B------:R-:W-:Y:S01]  /*1a80*/  UPLOP3.LUT UP0, UPT, UPT, UPT, UPT, 0x40, 0x0 ;  /* 0x000000000000789c */ /* 0x000fe20003f0e870 */
[----:B------:R-:W-:Y:S01]  /*1a90*/  IMAD.U32 R156, RZ, RZ, UR4 ;  /* 0x00000004ff9c7e24 */ /* 0x000fe2000f8e00ff */
[----:B------:R-:W-:Y:S01]  /*1aa0*/  UMOV UR14, UR5 ;  /* 0x00000005000e7c82 */ /* 0x000fe20008000000 */
[----:B------:R-:W-:-:S08]  /*1ab0*/  IMAD.U32 R20, RZ, RZ, UR5 ;  /* 0x00000005ff147e24 */ /* 0x000fd0000f8e00ff */
.L_x_27:
[----:B------:R-:W-:-:S13]  /*1ac0*/  ISETP.NE.AND P2, PT, R164, 0x3, PT ;  /* 0x00000003a400780c */ /* 0x000fda0003f45270 */
[----:B0-----:R-:W-:Y:S05]  /*1ad0*/  @!P2 BRA `(.L_x_21) ;  /* 0x000000000004a947 */ /* 0x001fea0003800000 */
[----:B------:R-:W-:Y:S01]  /*1ae0*/  BPT.TRAP 0x1 ;  /* 0x000000040000795c */ /* 0x000fe20000300000 */
.L_x_21:
[----:B------:R-:W-:Y:S01]  /*1af0*/  ULEA UR8, UR14, UR7, 0x3 ;  /* 0x000000070e087291 */ /* 0x000fe2000f8e183f */
[----:B------:R-:W-:-:S08]  /*1b00*/  SHF.L.U32 R21, R156, 0x1f, RZ ;  /* 0x0000001f9c157819 */ /* 0x000fd000000006ff */
[----:B------:R0:W1:Y:S01]  /*1b10*/  SYNCS.PHASECHK.TRANS64.TRYWAIT P1, [UR8], R21 ;  /* 0x00000015ff0075a7 */ /* 0x0000620008020148 */
[----:B------:R-:W-:Y:S05]  /*1b20*/  @!P2 BRA `(.L_x_22) ;  /* 0x000000000004a947 */ /* 0x000fea0003800000 */
[----:B------:R-:W-:Y:S01]  /*1b30*/  BPT.TRAP 0x1 ;  /* 0x000000040000795c */ /* 0x000fe20000300000 */
.L_x_22:
[----:B------:R-:W-:-:S04]  /*1b40*/  IMAD.U32 R23, RZ, RZ, UR14 ;  /* 0x0000000eff177e24 */ /* 0x000fc8000f8e00ff */
[----:B------:R-:W-:Y:S01]  /*1b50*/  IMAD R152, R23, 0x400, R18 ;  /* 0x0000040017987824 */ /* 0x000fe200078e0212 */
[----:B-1----:R-:W-:Y:S06]  /*1b60*/  @P1 BRA `(.L_x_23) ;  /* 0x0000000000081947 */ /* 0x002fec0003800000 */
[----:B------:R-:W1:Y:S02]  /*1b70*/  SYNCS.PHASECHK.TRANS64.TRYWAIT P1, [UR8], R21 ;  /* 0x00000015ff0075a7 */ /* 0x000e640008020148 */
[----:B-1----:R-:W-:Y:S05]  /*1b80*/  @!P1 BRA `(.L_x_24) ;  /* 0x000000b000109947 */ /* 0x002fea0003800000 */
.L_x_23:
[----:B------:R-:W4:Y:S01]  /*1b90*/  LDS.128 R152, [R152+UR7+0x36100] ;  /* 0x0361000798987984 */ /* 0x000f220008000c00 */
[----:B------:R-:W-:Y:S02]  /*1ba0*/  UIADD3 UR8, UR7, 0x100, URZ ;  /* 0x0000010007087890 */ /* 0x000fe4000fffe03f */
[----:B------:R-:W-:Y:S02]  /*1bb0*/  UIADD3 UR9, UR7, 0x6100, URZ ;  /* 0x0000610007097890 */ /* 0x000fe4000fffe03f */
[----:B------:R-:W-:Y:S02]  /*1bc0*/  USHF.R.U32.HI UR8, URZ, 0x4, UR8 ;  /* 0x000000043f087899 */ /* 0x000fe40008011608 */
[----:B------:R-:W-:Y:S02]  /*1bd0*/  USHF.R.U32.HI UR9, URZ, 0x4, UR9 ;  /* 0x000000043f097899 */ /* 0x000fe40008011609 */
[----:B------:R-:W-:Y:S02]  /*1be0*/  ULOP3.LUT UR8, UR8, 0x3fff, URZ, 0xc0, !UPT ;  /* 0x00003fff08087892 */ /* 0x000fe4000f8ec03f */
[----:B------:R-:W-:-:S02]  /*1bf0*/  ULOP3.LUT UR9, UR9, 0x3fff, URZ, 0xc0, !UPT ;  /* 0x00003fff09097892 */ /* 0x000fc4000f8ec03f */
[----:B------:R-:W-:Y:S02]  /*1c00*/  ULOP3.LUT UR8, UR8, 0x10000, URZ, 0xfc, !UPT ;  /* 0x0001000008087892 */ /* 0x000fe4000f8efc3f */
[----:B------:R-:W-:Y:S02]  /*1c10*/  ULOP3.LUT UR9, UR9, 0x10000, URZ, 0xfc, !UPT ;  /* 0x0001000009097892 */ /* 0x000fe4000f8efc3f */
[----:B------:R-:W-:Y:S02]  /*1c20*/  ULEA UR15, UR14, UR8, 0x9 ;  /* 0x000000080e0f7291 */ /* 0x000fe4000f8e483f */
[----:B------:R-:W-:Y:S01]  /*1c30*/  ULEA UR18, UR14, UR9, 0xc ;  /* 0x000000090e127291 */ /* 0x000fe2000f8e603f */
[----:B------:R-:W-:Y:S02]  /*1c40*/  UMOV UR11, 0x40000040 ;  /* 0x40000040000b7882 */ /* 0x000fe40000000000 */
[----:B------:R-:W-:Y:S02]  /*1c50*/  UMOV UR9, 0x40000040 ;  /* 0x4000004000097882 */ /* 0x000fe40000000000 */
[----:B------:R-:W-:-:S02]  /*1c60*/  UMOV UR8, UR15 ;  /* 0x0000000f00087c82 */ /* 0x000fc40008000000 */
[----:B------:R-:W-:Y:S01]  /*1c70*/  UMOV UR10, UR18 ;  /* 0x00000012000a7c82 */ /* 0x000fe20008000000 */
[----:B----4-:R-:W-:-:S06]  /*1c80*/  WARPGROUP.ARRIVE ;  /* 0x00000000000079c5 */ /* 0x010fcc0000000000 */
[----:B------:R-:W-:Y:S01]  /*1c90*/  HGMMA.SP.64x256x32.F32.BF16 R24, gdesc[UR8], R24, UP0, R152, 0x0 ;  /* 0x0be09800081879f0 */ /* 0x000fe2000bf01a18 */
[----:B------:R-:W-:Y:S02]  /*1ca0*/  UIADD3 UR8, UR15, 0x2, URZ ;  /* 0x000000020f087890 */ /* 0x000fe4000fffe03f */
[----:B------:R-:W-:Y:S01]  /*1cb0*/  UIADD3 UR10, UR18, 0x4, URZ ;  /* 0x00000004120a7890 */ /* 0x000fe2000fffe03f */
[----:B------:R-:W-:Y:S01]  /*1cc0*/  UMOV UR9, 0x40000040 ;  /* 0x4000004000097882 */ /* 0x000fe20000000000 */
[----:B------:R-:W-:-:S15]  /*1cd0*/  UMOV UR11, 0x40000040 ;  /* 0x40000040000b7882 */ /* 0x000fde0000000000 */
[----:B------:R-:W-:-:S12]  /*1ce0*/  NOP ;  /* 0x0000000000007918 */ /* 0x000fd80000000000 */
[----:B------:R-:W-:Y:S01]  /*1cf0*/  HGMMA.SP.64x256x32.F32.BF16 R24, gdesc[UR8], R24, R153, 0x0 ;  /* 0x0be09900081879f0 */ /* 0x000fe20008701a18 */
        /* <DEDUP_REMOVED lines=11> */
[----:B------:R-:W-:Y:S03]  /*1db0*/  HGMMA.SP.64x256x32.F32.BF16 R24, gdesc[UR8], R24, R155, 0x0, gsb0 ;  /* 0x0be09b00081879f0 */ /* 0x000fe60008001a18 */
[----:B------:R-:W-:Y:S02]  /*1dc0*/  WARPGROUP.DEPBAR.LE gsb0, 0x0 ;  /* 0x00008000000079c5 */ /* 0x000fe40000010000 */
[----:B------:R-:W-:Y:S05]  /*1dd0*/  @!P2 BRA `(.L_x_25) ;  /* 0x000000000004a947 */ /* 0x000fea0003800000 */
[----:B------:R-:W-:Y:S01]  /*1de0*/  BPT.TRAP 0x1 ;  /* 0x000000040000795c */ /* 0x000fe20000300000 */
.L_x_25:
[----:B01----:R-:W-:Y:S02]  /*1df0*/  @P0 LEA R21, R20, UR7, 0x3 ;  /* 0x0000000714150c11 */ /* 0x003fe4000f8e18ff */
[----:B------:R-:W-:-:S03]  /*1e00*/  ISETP.GT.U32.AND P1, PT, R7, 0x1, PT ;  /* 0x000000010700780c */ /* 0x000fc60003f24070 */
[----:B------:R-:W-:-:S05]  /*1e10*/  @P0 VIADD R21, R21, 0x18 ;  /* 0x0000001815150836 */ /* 0x000fca0000000000 */
[----:B------:R-:W-:-:S04]  /*1e20*/  @P0 PRMT R21, R12, 0x654, R21 ;  /* 0x000006540c150816 */ /* 0x000fc80000000015 */
[----:B------:R0:W-:Y:S01]  /*1e30*/  @P0 SYNCS.ARRIVE.TRANS64.RED.A1T0 RZ, [R21+URZ], RZ ;  /* 0x000000ff15ff09a7 */ /* 0x0001e2000810043f */
[----:B------:R-:W-:Y:S05]  /*1e40*/  @P1 BRA `(.L_x_26) ;  /* 0x0000000000041947 */ /* 0x000fea0003800000 */
[----:B------:R-:W-:Y:S01]  /*1e50*/  BPT.TRAP 0x1 ;  /* 0x000000040000795c */ /* 0x000fe20000300000 */
.L_x_26:
[----:B------:R-:W-:Y:S01]  /*1e60*/  UIADD3 UR14, UR14, 0x1, URZ ;  /* 0x000000010e0e7890 */ /* 0x000fe2000fffe03f */
[C---:B------:R-:W-:Y:S01]  /*1e70*/  ISETP.GT.AND P2, PT, R19.reuse, 0x1, PT ;  /* 0x000000011300780c */ /* 0x040fe20003f44270 */
[----:B------:R-:W-:Y:S02]  /*1e80*/  VIADD R20, R20, 0x1 ;  /* 0x0000000114147836 */ /* 0x000fe40000000000 */
[----:B------:R-:W-:Y:S01]  /*1e90*/  UISETP.NE.AND UP0, UPT, UR14, 0x3, UPT ;  /* 0x000000030e00788c */ /* 0x000fe2000bf05270 */
[----:B------:R-:W-:Y:S02]  /*1ea0*/  VIADD R19, R19, 0xffffffff ;  /* 0xffffffff13137836 */ /* 0x000fe40000000000 */
[C---:B------:R-:W-:Y:S01]  /*1eb0*/  ISETP.NE.AND P1, PT, R20.reuse, 0x3, PT ;  /* 0x000000031400780c */ /* 0x040fe20003f25270 */
[----:B------:R-:W-:Y:S02]  /*1ec0*/  USEL UR8, URZ, 0x1, UP0 ;  /* 0x000000013f087887 */ /* 0x000fe40008000000 */
[----:B------:R-:W-:Y:S01]  /*1ed0*/  USEL UR14, UR14, URZ, UP0 ;  /* 0x0000003f0e0e7287 */ /* 0x000fe20008000000 */
[----:B------:R-:W-:Y:S01]  /*1ee0*/  SEL R20, R20, RZ, P1 ;  /* 0x000000ff14147207 */ /* 0x000fe20000800000 */
[----:B------:R-:W-:-:S02]  /*1ef0*/  UPLOP3.LUT UP0, UPT, UPT, UPT, UPT, 0x80, 0x0 ;  /* 0x000000000000789c */ /* 0x000fc40003f0f070 */
[----:B------:R-:W-:Y:S01]  /*1f00*/  LOP3.LUT R156, R156, UR8, RZ, 0x3c, !PT ;  /* 0x000000089c9c7c12 */ /* 0x000fe2000f8e3cff */
[----:B------:R-:W-:Y:S08]  /*1f10*/  @P2 BRA `(.L_x_27) ;  /* 0xfffffff800e82947 */ /* 0x000ff0000383ffff */
.L_x_20:
[----:B0-----:R-:W-:Y:S01]  /*1f20*/  IMAD.U32 R20, RZ, RZ, UR21 ;  /* 0x00000015ff147e24 */ /* 0x001fe2000f8e00ff */
[----:B------:R-:W-:Y:S01]  /*1f30*/  SHF.L.U32 R19, R165, 0x1f, RZ ;  /* 0x0000001fa5137819 */ /* 0x000fe200000006ff */
[----:B------:R-:W-:Y:S01]  /*1f40*/  UIADD3 UR5, UR5, UR19, URZ ;  /* 0x0000001305057290 */ /* 0x000fe2000fffe03f */
[----:B------:R-:W0:Y:S01]  /*1f50*/  LDC R152, c[0x0][0x288] ;  /* 0x0000a200ff987b82 */ /* 0x000e220000000800 */
[----:B------:R-:W-:Y:S01]  /*1f60*/  UISETP.GE.U32.AND UP1, UPT, UR19, 0x3, UPT ;  /* 0x000000031300788c */ /* 0x000fe2000bf26070 */
[----:B------:R-:W-:Y:S01]  /*1f70*/  SHF.R.S32.HI R154, RZ, 0x1f, R4 ;  /* 0x0000001fff9a7819 */ /* 0x000fe20000011404 */
[----:B------:R-:W-:Y:S02]  /*1f80*/  UISETP.GT.U32.AND UP0, UPT, UR5, 0x2, UPT ;  /* 0x000000020500788c */ /* 0x000fe4000bf04070 */
[----:B------:R-:W-:Y:S02]  /*1f90*/  UIMAD.WIDE.U32 UR8, UR5, -0x55555555, URZ ;  /* 0xaaaaaaab050878a5 */ /* 0x000fe4000f8e003f */
[----:B------:R-:W-:Y:S01]  /*1fa0*/  UISETP.LT.U32.AND UP0, UPT, UR19, 0x3, UP0 ;  /* 0x000000031300788c */ /* 0x000fe20008701070 */
[----:B------:R1:W-:Y:S01]  /*1fb0*/  SYNCS.ARRIVE.TRANS64.A1T0 RZ, [R20+UR20], RZ ;  /* 0x000000ff14ff79a7 */ /* 0x0003e20008100014 */
[----:B------:R-:W-:-:S02]  /*1fc0*/  WARPGROUP.DEPBAR.LE gsb0, 0x0 ;  /* 0x00008000000079c5 */ /* 0x000fc40000010000 */
[----:B------:R-:W-:Y:S02]  /*1fd0*/  USEL UR10, URZ, 0x1, !UP0 ;  /* 0x000000013f0a7887 */ /* 0x000fe4000c000000 */
[----:B------:R-:W-:Y:S02]  /*1fe0*/  USHF.R.U32.HI UR8, URZ, 0x1, UR9 ;  /* 0x000000013f087899 */ /* 0x000fe40008011609 */
[----:B------:R-:W-:Y:S01]  /*1ff0*/  ULOP3.LUT UR4, UR4, UR10, URZ, 0x3c, !UPT ;  /* 0x0000000a04047292 */ /* 0x000fe2000f8e3c3f */
[----:B------:R-:W4:Y:S01]  /*2000*/  SYNCS.PHASECHK.TRANS64.TRYWAIT P1, [UR12+0x8], R19 ;  /* 0x00000813ff0075a7 */ /* 0x000f22000802014c */
[----:B------:R-:W-:Y:S02]  /*2010*/  UIMAD UR5, UR8, -0x3, UR5 ;  /* 0xfffffffd080578a4 */ /* 0x000fe4000f8e0205 */
[----:B------:R-:W-:Y:S01]  /*2020*/  @UP1 ULOP3.LUT UR4, UR4, 0x1, UR8, 0x78, !UPT ;  /* 0x0000000104041892 */ /* 0x000fe2000f8e7808 */
[----:B01--4-:R-:W-:Y:S11]  /*2030*/  @!P1 BRA `(.L_x_28) ;  /* 0x000000a800fc9947 */ /* 0x013ff60003800000 */
.L_x_307:
[----:B------:R-:W-:Y:S01]  /*2040*/  ULDC.64 UR8, c[0x0][0x6d0] ;  /* 0x0001b40000087ab9 */ /* 0x000fe20000000a00 */
[----:B------:R-:W-:Y:S02]  /*2050*/  IMAD.SHL.U32 R158, R6, 0x40, RZ ;  /* 0x00000040069e7824 */ /* 0x000fe400078e00ff */
[----:B0-----:R-:W-:Y:S02]  /*2060*/  IMAD R19, R154, UR8, RZ ;  /* 0x000000089a137c24 */ /* 0x001fe4000f8e02ff */
[C---:B------:R-:W-:Y:S01]  /*2070*/  IMAD.WIDE.U32 R22, R4.reuse, UR8, R14 ;  /* 0x0000000804167c25 */ /* 0x040fe2000f8e000e */
[----:B------:R-:W-:Y:S01]  /*2080*/  ULDC UR8, c[0x0][0x284] ;  /* 0x0000a10000087ab9 */ /* 0x000fe20000000800 */
[----:B------:R-:W-:Y:S02]  /*2090*/  SHF.R.S32.HI R159, RZ, 0x1f, R158 ;  /* 0x0000001fff9f7819 */ /* 0x000fe4000001149e */
[----:B------:R-:W-:Y:S01]  /*20a0*/  IMAD R153, R4, UR9, R19 ;  /* 0x0000000904997c24 */ /* 0x000fe2000f8e0213 */
[C---:B------:R-:W-:Y:S01]  /*20b0*/  ISETP.GE.AND P1, PT, R158.reuse, UR8, PT ;  /* 0x000000089e007c0c */ /* 0x040fe2000bf26270 */
[----:B------:R-:W-:Y:S01]  /*20c0*/  IMAD.SHL.U32 R19, R5, 0x100, RZ ;  /* 0x0000010005137824 */ /* 0x000fe200078e00ff */
[----:B------:R-:W-:Y:S01]  /*20d0*/  IADD3 R22, P2, R158, R22, RZ ;  /* 0x000000169e167210 */ /* 0x000fe20007f5e0ff */
[----:B------:R-:W-:-:S03]  /*20e0*/  IMAD.WIDE R20, R13, 0x2, RZ ;  /* 0x000000020d147825 */ /* 0x000fc600078e02ff */
[----:B------:R-:W-:Y:S01]  /*20f0*/  ISETP.GE.OR P1, PT, R19, R152, P1 ;  /* 0x000000981300720c */ /* 0x000fe20000f26670 */
[----:B------:R-:W-:Y:S01]  /*2100*/  IMAD R6, R13, -0x2, R152 ;  /* 0xfffffffe0d067824 */ /* 0x000fe200078e0298 */
[----:B------:R-:W-:Y:S01]  /*2110*/  IADD3.X R23, R159, R23, R153, P2, !PT ;  /* 0x000000179f177210 */ /* 0x000fe200017fe499 */
[----:B------:R-:W-:-:S04]  /*2120*/  IMAD.WIDE R162, R5, 0x100, R20 ;  /* 0x0000010005a27825 */ /* 0x000fc800078e0214 */
[----:B------:R-:W-:-:S06]  /*2130*/  IMAD.IADD R5, R6, 0x1, -R19 ;  /* 0x0000000106057824 */ /* 0x000fcc00078e0a13 */
[----:B------:R-:W-:Y:S05]  /*2140*/  @P1 BRA `(.L_x_29) ;  /* 0x0000009000a41947 */ /* 0x000fea0003800000 */
[----:B------:R-:W0:Y:S01]  /*2150*/  LDC.64 R20, c[0x0][0x6c8] ;  /* 0x0001b200ff147b82 */ /* 0x000e220000000a00 */
[----:B---3-5:R-:W-:Y:S01]  /*2160*/  FSETP.NEU.AND P2, PT, R10, RZ, PT ;  /* 0x000000ff0a00720b */ /* 0x028fe20003f4d000 */
[----:B------:R-:W-:Y:S01]  /*2170*/  IMAD.IADD R166, R17, 0x1, -R158 ;  /* 0x0000000111a67824 */ /* 0x000fe200078e0a9e */
[----:B------:R-:W-:Y:S01]  /*2180*/  ISETP.GT.AND P1, PT, R5, RZ, PT ;  /* 0x000000ff0500720c */ /* 0x000fe20003f24270 */
[----:B------:R-:W-:Y:S03]  /*2190*/  BSSY B0, `(.L_x_29) ;  /* 0x0000924000007945 */ /* 0x000fe60003800000 */
[----:B------:R-:W-:Y:S01]  /*21a0*/  ISETP.GT.AND P5, PT, R166, RZ, P1 ;  /* 0x000000ffa600720c */ /* 0x000fe20000fa4270 */
[-C--:B0-----:R-:W-:Y:S02]  /*21b0*/  IMAD R6, R163, R20.reuse, RZ ;  /* 0x00000014a3067224 */ /* 0x081fe400078e02ff */
[----:B------:R-:W-:-:S04]  /*21c0*/  IMAD.WIDE.U32 R168, R162, R20, R22 ;  /* 0x00000014a2a87225 */ /* 0x000fc800078e0016 */
[----:B------:R-:W-:-:S04]  /*21d0*/  IMAD R19, R162, R21, R6 ;  /* 0x00000015a2137224 */ /* 0x000fc800078e0206 */
[----:B------:R-:W-:Y:S01]  /*21e0*/  IMAD.IADD R173, R169, 0x1, R19 ;  /* 0x00000001a9ad7824 */ /* 0x000fe200078e0213 */
[----:B------:R-:W-:Y:S06]  /*21f0*/  @!P2 BRA `(.L_x_30) ;  /* 0x000000640068a947 */ /* 0x000fec0003800000 */
[----:B------:R-:W-:Y:S01]  /*2200*/  ULDC.64 UR8, c[0x0][0x6b8] ;  /* 0x0001ae0000087ab9 */ /* 0x000fe20000000a00 */
[----:B------:R-:W-:Y:S01]  /*2210*/  ULDC.64 UR14, c[0x0][0x6b0] ;  /* 0x0001ac00000e7ab9 */ /* 0x000fe20000000a00 */
[----:B------:R-:W-:Y:S01]  /*2220*/  IMAD.WIDE.U32 R22, R4, UR8, R14 ;  /* 0x0000000804167c25 */ /* 0x000fe2000f8e000e */
[----:B------:R-:W-:Y:S01]  /*2230*/  ULDC.64 UR22, c[0x0][0x6a8] ;  /* 0x0001aa0000167ab9 */ /* 0x000fe20000000a00 */
[----:B------:R-:W0:Y:S01]  /*2240*/  LDC.64 R160, c[0x0][0x6b0] ;  /* 0x0001ac00ffa07b82 */ /* 0x000e220000000a00 */
[----:B------:R-:W-:Y:S01]  /*2250*/  ULDC.64 UR10, c[0x0][0x6c0] ;  /* 0x0001b000000a7ab9 */ /* 0x000fe20000000a00 */
[----:B------:R-:W-:Y:S01]  /*2260*/  IMAD R19, R154, UR8, RZ ;  /* 0x000000089a137c24 */ /* 0x000fe2000f8e02ff */
[----:B------:R-:W-:-:S03]  /*2270*/  IADD3 R154, P2, R158, R22, RZ ;  /* 0x000000169e9a7210 */ /* 0x000fc60007f5e0ff */
[----:B------:R-:W-:Y:S02]  /*2280*/  IMAD R167, R4, UR9, R19 ;  /* 0x0000000904a77c24 */ /* 0x000fe4000f8e0213 */
[----:B------:R-:W-:-:S03]  /*2290*/  IMAD R19, R163, UR14, RZ ;  /* 0x0000000ea3137c24 */ /* 0x000fc6000f8e02ff */
[----:B------:R-:W-:Y:S01]  /*22a0*/  IADD3.X R155, R159, R23, R167, P2, !PT ;  /* 0x000000179f9b7210 */ /* 0x000fe200017fe4a7 */
[C---:B------:R-:W-:Y:S02]  /*22b0*/  IMAD R169, R162.reuse, UR15, R19 ;  /* 0x0000000fa2a97c24 */ /* 0x040fe4000f8e0213 */
[----:B------:R-:W-:-:S04]  /*22c0*/  IMAD.WIDE.U32 R22, R162, UR14, R154 ;  /* 0x0000000ea2167c25 */ /* 0x000fc8000f8e009a */
[----:B------:R-:W-:Y:S01]  /*22d0*/  IMAD.IADD R19, R23, 0x1, R169 ;  /* 0x0000000117137824 */ /* 0x000fe200078e02a9 */
[----:B------:R-:W-:-:S04]  /*22e0*/  LEA R152, P2, R22, UR22, 0x2 ;  /* 0x0000001616987c11 */ /* 0x000fc8000f8410ff */
[----:B------:R-:W-:-:S05]  /*22f0*/  LEA.HI.X R153, R22, UR23, R19, 0x2, P2 ;  /* 0x0000001716997c11 */ /* 0x000fca00090f1413 */
[----:B------:R-:W3:Y:S01]  /*2300*/  @P5 LDG.E.LTC128B R19, desc[UR16][R152.64] ;  /* 0x0000001098135981 */ /* 0x000ee2000c1e1920 */
[----:B------:R-:W-:Y:S01]  /*2310*/  IMAD.WIDE.U32 R156, R162, UR14, R158 ;  /* 0x0000000ea29c7c25 */ /* 0x000fe2000f8e009e */
[----:B------:R-:W-:Y:S01]  /*2320*/  LEA R22, P2, R168, UR10, 0x2 ;  /* 0x0000000aa8167c11 */ /* 0x000fe2000f8410ff */
[----:B------:R-:W-:Y:S02]  /*2330*/  BSSY B1, `(.L_x_31) ;  /* 0x0000016000017945 */ /* 0x000fe40003800000 */
[----:B0-----:R-:W-:Y:S01]  /*2340*/  IMAD.WIDE.U32 R170, R162, UR14, R160 ;  /* 0x0000000ea2aa7c25 */ /* 0x001fe2000f8e00a0 */
[----:B------:R-:W-:Y:S02]  /*2350*/  IADD3 R160, P3, R14, R156, RZ ;  /* 0x0000009c0ea07210 */ /* 0x000fe40007f7e0ff */
[----:B------:R-:W-:Y:S01]  /*2360*/  LEA.HI.X R23, R168, UR11, R173, 0x2, P2 ;  /* 0x0000000ba8177c11 */ /* 0x000fe200090f14ad */
[----:B------:R-:W-:Y:S01]  /*2370*/  IMAD.IADD R173, R169, 0x1, R171 ;  /* 0x00000001a9ad7824 */ /* 0x000fe200078e02ab */
[----:B------:R-:W-:-:S02]  /*2380*/  IADD3.X R161, R15, R169, R157, P3, !PT ;  /* 0x000000a90fa17210 */ /* 0x000fc40001ffe49d */
[----:B------:R-:W-:Y:S02]  /*2390*/  ISETP.GT.AND P2, PT, R5, 0x1, PT ;  /* 0x000000010500780c */ /* 0x000fe40003f44270 */
[----:B------:R-:W-:Y:S01]  /*23a0*/  IADD3 R6, P3, R154, R170, RZ ;  /* 0x000000aa9a067210 */ /* 0x000fe20007f7e0ff */
[----:B------:R-:W-:Y:S01]  /*23b0*/  IMAD.WIDE.U32 R160, R4, UR8, R160 ;  /* 0x0000000804a07c25 */ /* 0x000fe2000f8e00a0 */
[----:B------:R-:W-:-:S03]  /*23c0*/  LEA R156, P6, R20, R22, 0x2 ;  /* 0x00000016149c7211 */ /* 0x000fc600078c10ff */
[----:B------:R-:W-:Y:S01]  /*23d0*/  IMAD.X R155, R173, 0x1, R155, P3 ;  /* 0x00000001ad9b7824 */ /* 0x000fe200018e069b */
[----:B------:R-:W-:Y:S01]  /*23e0*/  LEA R154, P3, R6, UR22, 0x2 ;  /* 0x00000016069a7c11 */ /* 0x000fe2000f8610ff */
[----:B------:R-:W-:-:S03]  /*23f0*/  IMAD.IADD R161, R167, 0x1, R161 ;  /* 0x00000001a7a17824 */ /* 0x000fc600078e02a1 */
[----:B------:R-:W-:Y:S02]  /*2400*/  LEA.HI.X R155, R6, UR23, R155, 0x2, P3 ;  /* 0x00000017069b7c11 */ /* 0x000fe400098f149b */
[----:B------:R-:W-:Y:S01]  /*2410*/  LEA R162, P3, R160, UR22, 0x2 ;  /* 0x00000016a0a27c11 */ /* 0x000fe2000f8610ff */
[----:B---3--:R-:W-:-:S04]  /*2420*/  FMUL R163, R19, R10 ;  /* 0x0000000a13a37220 */ /* 0x008fc80000400000 */
[----:B--2---:R-:W-:Y:S01]  /*2430*/  FFMA R169, R24, R11, R163 ;  /* 0x0000000b18a97223 */ /* 0x004fe200000000a3 */
[----:B------:R-:W-:-:S04]  /*2440*/  LEA.HI.X R163, R160, UR23, R161, 0x2, P3 ;  /* 0x00000017a0a37c11 */ /* 0x000fc800098f14a1 */
[----:B------:R0:W-:Y:S01]  /*2450*/  @P5 STG.E desc[UR16][R22.64], R169 ;  /* 0x000000a916005986 */ /* 0x0001e2000c101910 */
[----:B------:R-:W-:-:S13]  /*2460*/  ISETP.GT.AND P5, PT, R166, RZ, P2 ;  /* 0x000000ffa600720c */ /* 0x000fda00017a4270 */
[----:B0-----:R-:W-:Y:S05]  /*2470*/  @!P5 BRA `(.L_x_32) ;  /* 0x000000000004d947 */ /* 0x001fea0003800000 */
[----:B------:R0:W5:Y:S02]  /*2480*/  LDG.E.LTC128B R19, desc[UR16][R154.64] ;  /* 0x000000109a137981 */ /* 0x000164000c1e1920 */
.L_x_32:
[----:B------:R-:W-:Y:S05]  /*2490*/  BSYNC B1 ;  /* 0x0000000000017941 */ /* 0x000fea0003800000 */
.L_x_31:
[----:B-----5:R-:W-:Y:S01]  /*24a0*/  FMUL R6, R19, R10 ;  /* 0x0000000a13067220 */ /* 0x020fe20000400000 */
[----:B------:R-:W-:Y:S01]  /*24b0*/  LEA.HI.X R157, R20, R23, R21, 0x2, P6 ;  /* 0x00000017149d7211 */ /* 0x000fe200030f1415 */
[----:B------:R-:W-:Y:S01]  /*24c0*/  BSSY B1, `(.L_x_33) ;  /* 0x0000008000017945 */ /* 0x000fe20003800000 */
[----:B------:R-:W-:Y:S01]  /*24d0*/  ISETP.GT.AND P3, PT, R166, 0x8, P1 ;  /* 0x00000008a600780c */ /* 0x000fe20000f64270 */
[----:B------:R-:W-:Y:S01]  /*24e0*/  FFMA R161, R25, R11, R6 ;  /* 0x0000000b19a17223 */ /* 0x000fe20000000006 */
[----:B------:R-:W-:-:S04]  /*24f0*/  IADD3 R24, P1, P6, R14, R170, R158 ;  /* 0x000000aa0e187210 */ /* 0x000fc80007e3e09e */
[----:B------:R1:W-:Y:S01]  /*2500*/  @P5 STG.E desc[UR16][R156.64], R161 ;  /* 0x000000a19c005986 */ /* 0x0003e2000c101910 */
[----:B------:R-:W-:-:S06]  /*2510*/  IADD3.X R25, R15, R173, R159, P1, P6 ;  /* 0x000000ad0f197210 */ /* 0x000fcc0000fec49f */
[----:B------:R-:W-:Y:S05]  /*2520*/  @!P3 BRA `(.L_x_34) ;  /* 0x000000000004b947 */ /* 0x000fea0003800000 */
[----:B------:R2:W5:Y:S02]  /*2530*/  LDG.E.LTC128B R19, desc[UR16][R162.64+0x20] ;  /* 0x00002010a2137981 */ /* 0x000564000c1e1920 */
.L_x_34:
[----:B------:R-:W-:Y:S05]  /*2540*/  BSYNC B1 ;  /* 0x0000000000017941 */ /* 0x000fea0003800000 */
.L_x_33:
[----:B-----5:R-:W-:Y:S01]  /*2550*/  FMUL R159, R19, R10 ;  /* 0x0000000a139f7220 */ /* 0x020fe20000400000 */
[----:B------:R-:W-:Y:S01]  /*2560*/  ISETP.GT.AND P2, PT, R166, 0x8, P2 ;  /* 0x00000008a600780c */ /* 0x000fe20001744270 */
[----:B------:R-:W-:Y:S01]  /*2570*/  IMAD.WIDE.U32 R24, R4, UR8, R24 ;  /* 0x0000000804187c25 */ /* 0x000fe2000f8e0018 */
[----:B------:R-:W-:-:S03]  /*2580*/  ISETP.GT.AND P1, PT, R5, 0x8, PT ;  /* 0x000000080500780c */ /* 0x000fc60003f24270 */
[----:B-1----:R-:W-:Y:S01]  /*2590*/  FFMA R161, R26, R11, R159 ;  /* 0x0000000b1aa17223 */ /* 0x002fe2000000009f */
[----:B------:R-:W-:Y:S01]  /*25a0*/  USHF.L.U64.HI UR11, UR14, 0x5, UR15 ;  /* 0x000000050e0b7899 */ /* 0x000fe2000801020f */
[----:B------:R-:W-:Y:S01]  /*25b0*/  IMAD.IADD R25, R167, 0x1, R25 ;  /* 0x00000001a7197824 */ /* 0x000fe200078e0219 */
[----:B------:R-:W-:Y:S01]  /*25c0*/  LEA R158, P6, R24, UR22, 0x2 ;  /* 0x00000016189e7c11 */ /* 0x000fe2000f8c10ff */
[----:B------:R-:W-:Y:S01]  /*25d0*/  USHF.L.U32 UR10, UR14, 0x5, URZ ;  /* 0x000000050e0a7899 */ /* 0x000fe2000800063f */
[----:B------:R1:W-:Y:S01]  /*25e0*/  @P3 STG.E desc[UR16][R22.64+0x20], R161 ;  /* 0x000020a116003986 */ /* 0x0003e2000c101910 */
[----:B------:R-:W-:Y:S01]  /*25f0*/  BSSY B1, `(.L_x_35) ;  /* 0x0000005000017945 */ /* 0x000fe20003800000 */
[----:B------:R-:W-:Y:S02]  /*2600*/  ISETP.GT.AND P5, PT, R166, RZ, P1 ;  /* 0x000000ffa600720c */ /* 0x000fe40000fa4270 */
[----:B------:R-:W-:Y:S01]  /*2610*/  LEA.HI.X R159, R24, UR23, R25, 0x2, P6 ;  /* 0x00000017189f7c11 */ /* 0x000fe2000b0f1419 */
[----:B------:R-:W-:Y:S10]  /*2620*/  @!P2 BRA `(.L_x_36) ;  /* 0x000000000004a947 */ /* 0x000ff40003800000 */
[----:B------:R3:W5:Y:S02]  /*2630*/  LDG.E.LTC128B R19, desc[UR16][R158.64+0x20] ;  /* 0x000020109e137981 */ /* 0x000764000c1e1920 */
.L_x_36:
[----:B------:R-:W-:Y:S05]  /*2640*/  BSYNC B1 ;  /* 0x0000000000017941 */ /* 0x000fea0003800000 */
.L_x_35:
[----:B-----5:R-:W-:Y:S01]  /*2650*/  FMUL R4, R19, R10 ;  /* 0x0000000a13047220 */ /* 0x020fe20000400000 */
[----:B---3--:R-:W-:Y:S01]  /*2660*/  IADD3 R158, P3, R152, UR10, RZ ;  /* 0x0000000a989e7c10 */ /* 0x008fe2000ff7e0ff */
[----:B--2---:R-:W-:Y:S02]  /*2670*/  IMAD.MOV.U32 R163, RZ, RZ, R19 ;  /* 0x000000ffffa37224 */ /* 0x004fe400078e0013 */
[----:B------:R-:W-:Y:S01]  /*2680*/  FFMA R167, R27, R11, R4 ;  /* 0x0000000b1ba77223 */ /* 0x000fe20000000004 */
[----:B------:R-:W-:Y:S01]  /*2690*/  @P2 IMAD.MOV.U32 R24, RZ, RZ, R156 ;  /* 0x000000ffff182224 */ /* 0x000fe200078e009c */
[----:B------:R-:W-:Y:S01]  /*26a0*/  IADD3.X R159, R153, UR11, RZ, P3, !PT ;  /* 0x0000000b999f7c10 */ /* 0x000fe20009ffe4ff */
[----:B------:R-:W-:-:S05]  /*26b0*/  @P2 IMAD.MOV.U32 R25, RZ, RZ, R157 ;  /* 0x000000ffff192224 */ /* 0x000fca00078e009d */
[----:B------:R2:W-:Y:S04]  /*26c0*/  @P2 STG.E desc[UR16][R24.64+0x20], R167 ;  /* 0x000020a718002986 */ /* 0x0005e8000c101910 */
[----:B------:R-:W3:Y:S01]  /*26d0*/  @P5 LDG.E.LTC128B R163, desc[UR16][R158.64] ;  /* 0x000000109ea35981 */ /* 0x000ee2000c1e1920 */
[C---:B------:R-:W-:Y:S01]  /*26e0*/  IMAD.SHL.U32 R4, R20.reuse, 0x20, RZ ;  /* 0x0000002014047824 */ /* 0x040fe200078e00ff */
[----:B------:R-:W-:Y:S01]  /*26f0*/  SHF.L.U64.HI R6, R20, 0x5, R21 ;  /* 0x0000000514067819 */ /* 0x000fe20000010215 */
[----:B------:R-:W-:Y:S01]  /*2700*/  BSSY B1, `(.L_x_37) ;  /* 0x000000c000017945 */ /* 0x000fe20003800000 */
[----:B------:R-:W-:Y:S02]  /*2710*/  ISETP.GT.AND P3, PT, R5, 0x9, PT ;  /* 0x000000090500780c */ /* 0x000fe40003f64270 */
[----:B------:R-:W-:-:S02]  /*2720*/  IADD3 R160, P6, R4, R22, RZ ;  /* 0x0000001604a07210 */ /* 0x000fc40007fde0ff */
[----:B------:R-:W-:-:S03]  /*2730*/  ISETP.GT.AND P2, PT, R166, RZ, P3 ;  /* 0x000000ffa600720c */ /* 0x000fc60001f44270 */
[----:B-1----:R-:W-:Y:S01]  /*2740*/  IMAD.X R161, R6, 0x1, R23, P6 ;  /* 0x0000000106a17824 */ /* 0x002fe200030e0617 */
[----:B------:R-:W-:-:S04]  /*2750*/  IADD3 R26, P6, R154, UR10, RZ ;  /* 0x0000000a9a1a7c10 */ /* 0x000fc8000ffde0ff */
[----:B------:R-:W-:Y:S01]  /*2760*/  IADD3.X R27, R155, UR11, RZ, P6, !PT ;  /* 0x0000000b9b1b7c10 */ /* 0x000fe2000b7fe4ff */
[----:B---3--:R-:W-:-:S04]  /*2770*/  FMUL R19, R163, R10 ;  /* 0x0000000aa3137220 */ /* 0x008fc80000400000 */
[----:B------:R-:W-:-:S05]  /*2780*/  FFMA R19, R28, R11, R19 ;  /* 0x0000000b1c137223 */ /* 0x000fca0000000013 */
[----:B------:R2:W-:Y:S01]  /*2790*/  @P5 STG.E desc[UR16][R160.64], R19 ;  /* 0x00000013a0005986 */ /* 0x0005e2000c101910 */
[----:B------:R-:W-:Y:S05]  /*27a0*/  @!P2 BRA `(.L_x_38) ;  /* 0x000000000004a947 */ /* 0x000fea0003800000 */
[----:B------:R1:W5:Y:S02]  /*27b0*/  LDG.E.LTC128B R163, desc[UR16][R26.64] ;  /* 0x000000101aa37981 */ /* 0x000364000c1e1920 */
.L_x_38:
[----:B------:R-:W-:Y:S05]  /*27c0*/  BSYNC B1 ;  /* 0x0000000000017941 */ /* 0x000fea0003800000 */
.L_x_37:
[----:B------:R-:W-:Y:S01]  /*27d0*/  UIADD3 UR8, UP0, UR10, 0x20, URZ ;  /* 0x000000200a087890 */ /* 0x000fe2000ff1e03f */
[----:B------:R-:W-:Y:S01]  /*27e0*/  ISETP.GT.AND P1, PT, R166, 0x8, P1 ;  /* 0x00000008a600780c */ /* 0x000fe20000f24270 */
[----:B-----5:R-:W-:Y:S01]  /*27f0*/  FMUL R20, R163, R10 ;  /* 0x0000000aa3147220 */ /* 0x020fe20000400000 */
[----:B--2---:R-:W-:Y:S01]  /*2800*/  IADD3 R24, P5, R4, R156, RZ ;  /* 0x0000009c04187210 */ /* 0x004fe20007fbe0ff */
[----:B------:R-:W-:Y:S01]  /*2810*/  UIADD3.X UR9, URZ, UR11, URZ, UP0, !UPT ;  /* 0x0000000b3f097290 */ /* 0x000fe200087fe43f */
[----:B------:R-:W-:Y:S01]  /*2820*/  IMAD.MOV.U32 R167, RZ, RZ, R163 ;  /* 0x000000ffffa77224 */ /* 0x000fe200078e00a3 */
[----:B------:R-:W-:Y:S01]  /*2830*/  IADD3 R28, P6, R152, UR8, RZ ;  /* 0x00000008981c7c10 */ /* 0x000fe2000ffde0ff */
[----:B------:R-:W-:Y:S01]  /*2840*/  FFMA R169, R29, R11, R20 ;  /* 0x0000000b1da97223 */ /* 0x000fe20000000014 */
[----:B------:R-:W-:Y:S02]  /*2850*/  IMAD.X R25, R6, 0x1, R157, P5 ;  /* 0x0000000106197824 */ /* 0x000fe400028e069d */
[----:B------:R-:W-:-:S03]  /*2860*/  IADD3.X R29, R153, UR9, RZ, P6, !PT ;  /* 0x00000009991d7c10 */ /* 0x000fc6000b7fe4ff */
[----:B------:R2:W-:Y:S04]  /*2870*/  @P2 STG.E desc[UR16][R24.64], R169 ;  /* 0x000000a918002986 */ /* 0x0005e8000c101910 */
[----:B------:R-:W3:Y:S01]  /*2880*/  @P1 LDG.E.LTC128B R167, desc[UR16][R28.64] ;  /* 0x000000101ca71981 */ /* 0x000ee2000c1e1920 */
[----:B------:R-:W-:Y:S01]  /*2890*/  IADD3 R20, P2, R4, 0x20, RZ ;  /* 0x0000002004147810 */ /* 0x000fe20007f5e0ff */
[----:B------:R-:W-:Y:S01]  /*28a0*/  BSSY B1, `(.L_x_39) ;  /* 0x000000e000017945 */ /* 0x000fe20003800000 */
[----:B------:R-:W-:Y:S02]  /*28b0*/  ISETP.GT.AND P5, PT, R166, 0x8, P3 ;  /* 0x00000008a600780c */ /* 0x000fe40001fa4270 */
[----:B------:R-:W-:Y:S01]  /*28c0*/  IADD3 R22, P6, R20, R22, RZ ;  /* 0x0000001614167210 */ /* 0x000fe20007fde0ff */
[----:B------:R-:W-:Y:S01]  /*28d0*/  IMAD.X R19, RZ, RZ, R6, P2 ;  /* 0x000000ffff137224 */ /* 0x000fe200010e0606 */
[----:B------:R-:W-:-:S02]  /*28e0*/  IADD3 R152, P3, R154, UR8, RZ ;  /* 0x000000089a987c10 */ /* 0x000fc4000ff7e0ff */
[----:B------:R-:W-:Y:S01]  /*28f0*/  ISETP.GT.AND P2, PT, R5, 0x10, PT ;  /* 0x000000100500780c */ /* 0x000fe20003f44270 */
[----:B------:R-:W-:Y:S01]  /*2900*/  IMAD.X R23, R19, 0x1, R23, P6 ;  /* 0x0000000113177824 */ /* 0x000fe200030e0617 */
[----:B------:R-:W-:Y:S02]  /*2910*/  IADD3 R162, P6, R20, R156, RZ ;  /* 0x0000009c14a27210 */ /* 0x000fe40007fde0ff */
[----:B------:R-:W-:Y:S01]  /*2920*/  IADD3.X R153, R155, UR9, RZ, P3, !PT ;  /* 0x000000099b997c10 */ /* 0x000fe20009ffe4ff */
[----:B---3--:R-:W-:-:S04]  /*2930*/  FMUL R21, R167, R10 ;  /* 0x0000000aa7157220 */ /* 0x008fc80000400000 */
[----:B------:R-:W-:-:S05]  /*2940*/  FFMA R21, R30, R11, R21 ;  /* 0x0000000b1e157223 */ /* 0x000fca0000000015 */
[----:B------:R2:W-:Y:S01]  /*2950*/  @P1 STG.E desc[UR16][R22.64], R21 ;  /* 0x0000001516001986 */ /* 0x0005e2000c101910 */
[----:B------:R-:W-:Y:S05]  /*2960*/  @!P5 BRA `(.L_x_40) ;  /* 0x000000000004d947 */ /* 0x000fea0003800000 */
[----:B------:R3:W5:Y:S02]  /*2970*/  LDG.E.LTC128B R167, desc[UR16][R152.64] ;  /* 0x0000001098a77981 */ /* 0x000764000c1e1920 */
.L_x_40:
[----:B------:R-:W-:Y:S05]  /*2980*/  BSYNC B1 ;  /* 0x0000000000017941 */ /* 0x000fea0003800000 */
.L_x_39:
[----:B--2--5:R-:W-:Y:S01]  /*2990*/  FMUL R22, R167, R10 ;  /* 0x0000000aa7167220 */ /* 0x024fe20000400000 */
[----:B------:R-:W-:Y:S01]  /*29a0*/  IMAD.X R163, R19, 0x1, R157, P6 ;  /* 0x0000000113a37824 */ /* 0x000fe200030e069d */
[----:B------:R-:W-:Y:S01]  /*29b0*/  ISETP.GT.AND P3, PT, R166, RZ, P2 ;  /* 0x000000ffa600720c */ /* 0x000fe20001764270 */
[----:B------:R-:W-:Y:S01]  /*29c0*/  BSSY B1, `(.L_x_41) ;  /* 0x0000008000017945 */ /* 0x000fe20003800000 */
[----:B------:R-:W-:Y:S01]  /*29d0*/  FFMA R21, R31, R11, R22 ;  /* 0x0000000b1f157223 */ /* 0x000fe20000000016 */
[----:B------:R-:W-:Y:S02]  /*29e0*/  IADD3 R30, P1, R158, UR10, RZ ;  /* 0x0000000a9e1e7c10 */ /* 0x000fe4000ff3e0ff */
[----:B------:R-:W-:Y:S02]  /*29f0*/  IADD3 R28, P6, R160, R4, RZ ;  /* 0x00000004a01c7210 */ /* 0x000fe40007fde0ff */
[----:B------:R2:W-:Y:S01]  /*2a00*/  @P5 STG.E desc[UR16][R162.64], R21 ;  /* 0x00000015a2005986 */ /* 0x0005e2000c101910 */
[----:B------:R-:W-:-:S05]  /*2a10*/  IADD3.X R31, R159, UR11, RZ, P1, !PT ;  /* 0x0000000b9f1f7c10 */ /* 0x000fca0008ffe4ff */
[----:B------:R-:W-:Y:S05]  /*2a20*/  @!P3 BRA `(.L_x_42) ;  /* 0x000000000004b947 */ /* 0x000fea0003800000 */
[----:B------:R4:W5:Y:S02]  /*2a30*/  LDG.E.LTC128B R167, desc[UR16][R30.64] ;  /* 0x000000101ea77981 */ /* 0x000964000c1e1920 */
.L_x_42:
[----:B------:R-:W-:Y:S05]  /*2a40*/  BSYNC B1 ;  /* 0x0000000000017941 */ /* 0x000fea0003800000 */
.L_x_41:
[----:B------:R-:W-:Y:S01]  /*2a50*/  ISETP.GT.AND P1, PT, R5, 0x11, PT ;  /* 0x000000110500780c */ /* 0x000fe20003f24270 */
[----:B--2--5:R-:W-:Y:S01]  /*2a60*/  FMUL R21, R167, R10 ;  /* 0x0000000aa7157220 */ /* 0x024fe20000400000 */
[----:B------:R-:W-:Y:S01]  /*2a70*/  IMAD.X R29, R161, 0x1, R6, P6 ;  /* 0x00000001a11d7824 */ /* 0x000fe200030e0606 */
[----:B------:R-:W-:Y:S01]  /*2a80*/  BSSY B1, `(.L_x_43) ;  /* 0x0000009000017945 */ /* 0x000fe20003800000 */
[----:B------:R-:W-:Y:S01]  /*2a90*/  ISETP.GT.AND P5, PT, R166, RZ, P1 ;  /* 0x000000ffa600720c */ /* 0x000fe20000fa4270 */
[----:B------:R-:W-:Y:S01]  /*2aa0*/  FFMA R21, R32, R11, R21 ;  /* 0x0000000b20157223 */ /* 0x000fe20000000015 */
[----:B------:R-:W-:-:S04]  /*2ab0*/  IADD3 R22, P6, R24, R4, RZ ;  /* 0x0000000418167210 */ /* 0x000fc80007fde0ff */
[----:B------:R2:W-:Y:S01]  /*2ac0*/  @P3 STG.E desc[UR16][R28.64], R21 ;  /* 0x000000151c003986 */ /* 0x0005e2000c101910 */
[----:B---3--:R-:W-:-:S04]  /*2ad0*/  IADD3 R152, P3, R26, UR10, RZ ;  /* 0x0000000a1a987c10 */ /* 0x008fc8000ff7e0ff */
[----:B------:R-:W-:Y:S02]  /*2ae0*/  IADD3.X R153, R27, UR11, RZ, P3, !PT ;  /* 0x0000000b1b997c10 */ /* 0x000fe40009ffe4ff */
[----:B------:R-:W-:Y:S07]  /*2af0*/  @!P5 BRA `(.L_x_44) ;  /* 0x000000000004d947 */ /* 0x000fee0003800000 */
[----:B------:R3:W5:Y:S02]  /*2b00*/  LDG.E.LTC128B R167, desc[UR16][R152.64] ;  /* 0x0000001098a77981 */ /* 0x000764000c1e1920 */
.L_x_44:
[----:B------:R-:W-:Y:S05]  /*2b10*/  BSYNC B1 ;  /* 0x0000000000017941 */ /* 0x000fea0003800000 */
.L_x_43:
[----:B-----5:R-:W-:Y:S01]  /*2b20*/  FMUL R32, R167, R10 ;  /* 0x0000000aa7207220 */ /* 0x020fe20000400000 */
[----:B------:R-:W-:Y:S01]  /*2b30*/  IMAD.X R23, R25, 0x1, R6, P6 ;  /* 0x0000000119177824 */ /* 0x000fe200030e0606 */
[----:B------:R-:W-:Y:S01]  /*2b40*/  ISETP.GT.AND P3, PT, R166, 0x8, P2 ;  /* 0x00000008a600780c */ /* 0x000fe20001764270 */
[----:B------:R-:W-:Y:S01]  /*2b50*/  BSSY B1, `(.L_x_45) ;  /* 0x0000007000017945 */ /* 0x000fe20003800000 */
[----:B--2---:R-:W-:Y:S01]  /*2b60*/  FFMA R21, R33, R11, R32 ;  /* 0x0000000b21157223 */ /* 0x004fe20000000020 */
[----:B------:R-:W-:-:S04]  /*2b70*/  IADD3 R32, P2, R158, UR8, RZ ;  /* 0x000000089e207c10 */ /* 0x000fc8000ff5e0ff */
[----:B------:R2:W-:Y:S01]  /*2b80*/  @P5 STG.E desc[UR16][R22.64], R21 ;  /* 0x0000001516005986 */ /* 0x0005e2000c101910 */
[----:B------:R-:W-:-:S05]  /*2b90*/  IADD3.X R33, R159, UR9, RZ, P2, !PT ;  /* 0x000000099f217c10 */ /* 0x000fca00097fe4ff */
[----:B------:R-:W-:Y:S05]  /*2ba0*/  @!P3 BRA `(.L_x_46) ;  /* 0x000000000004b947 */ /* 0x000fea0003800000 */
[----:B------:R0:W5:Y:S02]  /*2bb0*/  LDG.E.LTC128B R167, desc[UR16][R32.64] ;  /* 0x0000001020a77981 */ /* 0x000164000c1e1920 */
.L_x_46:
[----:B------:R-:W-:Y:S05]  /*2bc0*/  BSYNC B1 ;  /* 0x0000000000017941 */ /* 0x000fea0003800000 */
.L_x_45:
[----:B0-----:R-:W-:Y:S01]  /*2bd0*/  IADD3 R32, P5, R20, R160, RZ ;  /* 0x000000a014207210 */ /* 0x001fe20007fbe0ff */
[----:B--2--5:R-:W-:Y:S01]  /*2be0*/  FMUL R21, R167, R10 ;  /* 0x0000000aa7157220 */ /* 0x024fe20000400000 */
[----:B------:R-:W-:Y:S01]  /*2bf0*/  ISETP.GT.AND P1, PT, R166, 0x8, P1 ;  /* 0x00000008a600780c */ /* 0x000fe20000f24270 */
[----:B------:R-:W-:Y:S01]  /*2c00*/  BSSY B1, `(.L_x_47) ;  /* 0x000000a000017945 */ /* 0x000fe20003800000 */
[----:B-1----:R-:W-:Y:S01]  /*2c10*/  IADD3 R26, P6, R26, UR8, RZ ;  /* 0x000000081a1a7c10 */ /* 0x002fe2000ffde0ff */
[----:B------:R-:W-:Y:S01]  /*2c20*/  FFMA R21, R34, R11, R21 ;  /* 0x0000000b22157223 */ /* 0x000fe20000000015 */
[----:B------:R-:W-:Y:S01]  /*2c30*/  IMAD.X R33, R19, 0x1, R161, P5 ;  /* 0x0000000113217824 */ /* 0x000fe200028e06a1 */
[----:B------:R-:W-:Y:S02]  /*2c40*/  ISETP.GT.AND P2, PT, R5, 0x18, PT ;  /* 0x000000180500780c */ /* 0x000fe40003f44270 */
[----:B------:R-:W-:Y:S02]  /*2c50*/  IADD3 R154, P5, R20, R24, RZ ;  /* 0x00000018149a7210 */ /* 0x000fe40007fbe0ff */
[----:B------:R0:W-:Y:S01]  /*2c60*/  @P3 STG.E desc[UR16][R32.64], R21 ;  /* 0x0000001520003986 */ /* 0x0001e2000c101910 */
[----:B------:R-:W-:-:S03]  /*2c70*/  IADD3.X R27, R27, UR9, RZ, P6, !PT ;  /* 0x000000091b1b7c10 */ /* 0x000fc6000b7fe4ff */
[----:B------:R-:W-:Y:S07]  /*2c80*/  @!P1 BRA `(.L_x_48) ;  /* 0x0000000000049947 */ /* 0x000fee0003800000 */
[----:B------:R1:W5:Y:S02]  /*2c90*/  LDG.E.LTC128B R167, desc[UR16][R26.64] ;  /* 0x000000101aa77981 */ /* 0x000364000c1e1920 */
.L_x_48:
[----:B------:R-:W-:Y:S05]  /*2ca0*/  BSYNC B1 ;  /* 0x0000000000017941 */ /* 0x000fea0003800000 */
.L_x_47:
[----:B-----5:R-:W-:Y:S01]  /*2cb0*/  FMUL R24, R167, R10 ;  /* 0x0000000aa7187220 */ /* 0x020fe20000400000 */
[----:B------:R-:W-:Y:S01]  /*2cc0*/  IMAD.X R155, R19, 0x1, R25, P5 ;  /* 0x00000001139b7824 */ /* 0x000fe200028e0619 */
[----:B------:R-:W-:Y:S01]  /*2cd0*/  ISETP.GT.AND P3, PT, R166, RZ, P2 ;  /* 0x000000ffa600720c */ /* 0x000fe20001764270 */
[----:B------:R-:W-:Y:S01]  /*2ce0*/  BSSY B1, `(.L_x_49) ;  /* 0x0000008000017945 */ /* 0x000fe20003800000 */
[----:B------:R-:W-:Y:S01]  /*2cf0*/  FFMA R35, R35, R11, R24 ;  /* 0x0000000b23237223 */ /* 0x000fe20000000018 */
[----:B0-----:R-:W-:Y:S02]  /*2d00*/  IADD3 R32, P6, R30, UR10, RZ ;  /* 0x0000000a1e207c10 */ /* 0x001fe4000ffde0ff */
[----:B-1----:R-:W-:Y:S02]  /*2d10*/  IADD3 R26, P5, R28, R4, RZ ;  /* 0x000000041c1a7210 */ /* 0x002fe40007fbe0ff */
[----:B------:R0:W-:Y:S01]  /*2d20*/  @P1 STG.E desc[UR16][R154.64], R35 ;  /* 0x000000239a001986 */ /* 0x0001e2000c101910 */
[----:B------:R-:W-:-:S05]  /*2d30*/  IADD3.X R33, R31, UR11, RZ, P6, !PT ;  /* 0x0000000b1f217c10 */ /* 0x000fca000b7fe4ff */
[----:B------:R-:W-:Y:S05]  /*2d40*/  @!P3 BRA `(.L_x_50) ;  /* 0x000000000004b947 */ /* 0x000fea0003800000 */
[----:B------:R1:W5:Y:S02]  /*2d50*/  LDG.E.LTC128B R167, desc[UR16][R32.64] ;  /* 0x0000001020a77981 */ /* 0x000364000c1e1920 */
.L_x_50:
[----:B------:R-:W-:Y:S05]  /*2d60*/  BSYNC B1 ;  /* 0x0000000000017941 */ /* 0x000fea0003800000 */
.L_x_49:
[----:B------:R-:W-:Y:S01]  /*2d70*/  ISETP.GT.AND P1, PT, R5, 0x19, PT ;  /* 0x000000190500780c */ /* 0x000fe20003f24270 */
[----:B------:R-:W-:Y:S02]  /*2d80*/  IMAD.X R27, R29, 0x1, R6, P5 ;  /* 0x000000011d1b7824 */ /* 0x000fe400028e0606 */
[----:B-----5:R-:W-:Y:S01]  /*2d90*/  FMUL R21, R167, R10 ;  /* 0x0000000aa7157220 */ /* 0x020fe20000400000 */
[----:B------:R-:W-:Y:S01]  /*2da0*/  BSSY B1, `(.L_x_51) ;  /* 0x0000009000017945 */ /* 0x000fe20003800000 */
[----:B------:R-:W-:Y:S02]  /*2db0*/  ISETP.GT.AND P5, PT, R166, RZ, P1 ;  /* 0x000000ffa600720c */ /* 0x000fe40000fa4270 */
[----:B------:R-:W-:Y:S01]  /*2dc0*/  FFMA R21, R36, R11, R21 ;  /* 0x0000000b24157223 */ /* 0x000fe20000000015 */
[----:B------:R-:W-:-:S04]  /*2dd0*/  IADD3 R24, P6, R22, R4, RZ ;  /* 0x0000000416187210 */ /* 0x000fc80007fde0ff */
[----:B------:R2:W-:Y:S01]  /*2de0*/  @P3 STG.E desc[UR16][R26.64], R21 ;  /* 0x000000151a003986 */ /* 0x0005e2000c101910 */
[----:B------:R-:W-:-:S04]  /*2df0*/  IADD3 R34, P3, R152, UR10, RZ ;  /* 0x0000000a98227c10 */ /* 0x000fc8000ff7e0ff */
[----:B0-----:R-:W-:Y:S01]  /*2e00*/  IADD3.X R35, R153, UR11, RZ, P3, !PT ;  /* 0x0000000b99237c10 */ /* 0x001fe20009ffe4ff */
[----:B------:R-:W-:Y:S08]  /*2e10*/  @!P5 BRA `(.L_x_52) ;  /* 0x000000000004d947 */ /* 0x000ff00003800000 */
[----:B------:R0:W5:Y:S02]  /*2e20*/  LDG.E.LTC128B R167, desc[UR16][R34.64] ;  /* 0x0000001022a77981 */ /* 0x000164000c1e1920 */
.L_x_52:
[----:B------:R-:W-:Y:S05]  /*2e30*/  BSYNC B1 ;  /* 0x0000000000017941 */ /* 0x000fea0003800000 */
.L_x_51:
[----:B-----5:R-:W-:Y:S01]  /*2e40*/  FMUL R36, R167, R10 ;  /* 0x0000000aa7247220 */ /* 0x020fe20000400000 */
[----:B------:R-:W-:Y:S01]  /*2e50*/  IMAD.X R25, R23, 0x1, R6, P6 ;  /* 0x0000000117197824 */ /* 0x000fe200030e0606 */
[----:B------:R-:W-:Y:S01]  /*2e60*/  ISETP.GT.AND P3, PT, R166, 0x8, P2 ;  /* 0x00000008a600780c */ /* 0x000fe20001764270 */
[----:B------:R-:W-:Y:S01]  /*2e70*/  BSSY B1, `(.L_x_53) ;  /* 0x0000007000017945 */ /* 0x000fe20003800000 */
[----:B------:R-:W-:Y:S01]  /*2e80*/  FFMA R37, R37, R11, R36 ;  /* 0x0000000b25257223 */ /* 0x000fe20000000024 */
[----:B----4-:R-:W-:-:S04]  /*2e90*/  IADD3 R30, P2, R30, UR8, RZ ;  /* 0x000000081e1e7c10 */ /* 0x010fc8000ff5e0ff */
[----:B------:R4:W-:Y:S01]  /*2ea0*/  @P5 STG.E desc[UR16][R24.64], R37 ;  /* 0x0000002518005986 */ /* 0x0009e2000c101910 */
[----:B------:R-:W-:-:S05]  /*2eb0*/  IADD3.X R31, R31, UR9, RZ, P2, !PT ;  /* 0x000000091f1f7c10 */ /* 0x000fca00097fe4ff */
[----:B------:R-:W-:Y:S05]  /*2ec0*/  @!P3 BRA `(.L_x_54) ;  /* 0x000000000004b947 */ /* 0x000fea0003800000 */
[----:B------:R0:W5:Y:S02]  /*2ed0*/  LDG.E.LTC128B R167, desc[UR16][R30.64] ;  /* 0x000000101ea77981 */ /* 0x000164000c1e1920 */
.L_x_54:
[----:B------:R-:W-:Y:S05]  /*2ee0*/  BSYNC B1 ;  /* 0x0000000000017941 */ /* 0x000fea0003800000 */
.L_x_53:
[----:B------:R-:W-:Y:S01]  /*2ef0*/  IADD3 R28, P5, R28, R20, RZ ;  /* 0x000000141c1c7210 */ /* 0x000fe20007fbe0ff */
[----:B--2--5:R-:W-:Y:S01]  /*2f00*/  FMUL R21, R167, R10 ;  /* 0x0000000aa7157220 */ /* 0x024fe20000400000 */
[----:B------:R-:W-:Y:S01]  /*2f10*/  ISETP.GT.AND P1, PT, R166, 0x8, P1 ;  /* 0x00000008a600780c */ /* 0x000fe20000f24270 */
[----:B------:R-:W-:Y:S01]  /*2f20*/  BSSY B1, `(.L_x_55) ;  /* 0x000000a000017945 */ /* 0x000fe20003800000 */
[----:B0-----:R-:W-:Y:S01]  /*2f30*/  IADD3 R30, P6, R152, UR8, RZ ;  /* 0x00000008981e7c10 */ /* 0x001fe2000ffde0ff */
        /* <DEDUP_REMOVED lines=8> */
.L_x_56:
[----:B------:R-:W-:Y:S05]  /*2fc0*/  BSYNC B1 ;  /* 0x0000000000017941 */ /* 0x000fea0003800000 */
.L_x_55:
[----:B-----5:R-:W-:Y:S01]  /*2fd0*/  FMUL R22, R167, R10 ;  /* 0x0000000aa7167220 */ /* 0x020fe20000400000 */
[----:B----4-:R-:W-:Y:S01]  /*2fe0*/  IMAD.X R37, R23, 0x1, R19, P5 ;  /* 0x0000000117257824 */ /* 0x010fe200028e0613 */
[----:B------:R-:W-:Y:S01]  /*2ff0*/  ISETP.GT.AND P3, PT, R166, RZ, P2 ;  /* 0x000000ffa600720c */ /* 0x000fe20001764270 */
[----:B------:R-:W-:Y:S01]  /*3000*/  BSSY B1, `(.L_x_57) ;  /* 0x0000008000017945 */ /* 0x000fe20003800000 */
[----:B0-----:R-:W-:Y:S01]  /*3010*/  FFMA R21, R39, R11, R22 ;  /* 0x0000000b27157223 */ /* 0x001fe20000000016 */
[----:B------:R-:W-:Y:S02]  /*3020*/  IADD3 R38, P6, R32, UR10, RZ ;  /* 0x0000000a20267c10 */ /* 0x000fe4000ffde0ff */
[----:B------:R-:W-:Y:S02]  /*3030*/  IADD3 R28, P5, R26, R4, RZ ;  /* 0x000000041a1c7210 */ /* 0x000fe40007fbe0ff */
[----:B------:R0:W-:Y:S01]  /*3040*/  @P1 STG.E desc[UR16][R36.64], R21 ;  /* 0x0000001524001986 */ /* 0x0001e2000c101910 */
[----:B------:R-:W-:-:S05]  /*3050*/  IADD3.X R39, R33, UR11, RZ, P6, !PT ;  /* 0x0000000b21277c10 */ /* 0x000fca000b7fe4ff */
[----:B------:R-:W-:Y:S05]  /*3060*/  @!P3 BRA `(.L_x_58) ;  /* 0x000000000004b947 */ /* 0x000fea0003800000 */
[----:B------:R4:W5:Y:S02]  /*3070*/  LDG.E.LTC128B R167, desc[UR16][R38.64] ;  /* 0x0000001026a77981 */ /* 0x000964000c1e1920 */
.L_x_58:
[----:B------:R-:W-:Y:S05]  /*3080*/  BSYNC B1 ;  /* 0x0000000000017941 */ /* 0x000fea0003800000 */
.L_x_57:
[----:B------:R-:W-:Y:S01]  /*3090*/  ISETP.GT.AND P1, PT, R5, 0x21, PT ;  /* 0x000000210500780c */ /* 0x000fe20003f24270 */
[----:B------:R-:W-:Y:S02]  /*30a0*/  IMAD.X R29, R27, 0x1, R6, P5 ;  /* 0x000000011b1d7824 */ /* 0x000fe400028e0606 */
[----:B0----5:R-:W-:Y:S01]  /*30b0*/  FMUL R21, R167, R10 ;  /* 0x0000000aa7157220 */ /* 0x021fe20000400000 */
[----:B------:R-:W-:Y:S01]  /*30c0*/  BSSY B1, `(.L_x_59) ;  /* 0x0000009000017945 */ /* 0x000fe20003800000 */
[----:B------:R-:W-:Y:S02]  /*30d0*/  ISETP.GT.AND P5, PT, R166, RZ, P1 ;  /* 0x000000ffa600720c */ /* 0x000fe40000fa4270 */
[----:B------:R-:W-:Y:S01]  /*30e0*/  FFMA R21, R40, R11, R21 ;  /* 0x0000000b28157223 */ /* 0x000fe20000000015 */
[----:B------:R-:W-:-:S04]  /*30f0*/  IADD3 R22, P6, R24, R4, RZ ;  /* 0x0000000418167210 */ /* 0x000fc80007fde0ff */
[----:B------:R0:W-:Y:S01]  /*3100*/  @P3 STG.E desc[UR16][R28.64], R21 ;  /* 0x000000151c003986 */ /* 0x0001e2000c101910 */
[----:B--2---:R-:W-:-:S04]  /*3110*/  IADD3 R30, P3, R34, UR10, RZ ;  /* 0x0000000a221e7c10 */ /* 0x004fc8000ff7e0ff */
[----:B------:R-:W-:Y:S01]  /*3120*/  IADD3.X R31, R35, UR11, RZ, P3, !PT ;  /* 0x0000000b231f7c10 */ /* 0x000fe20009ffe4ff */
[----:B------:R-:W-:Y:S08]  /*3130*/  @!P5 BRA `(.L_x_60) ;  /* 0x000000000004d947 */ /* 0x000ff00003800000 */
[----:B------:R2:W5:Y:S02]  /*3140*/  LDG.E.LTC128B R167, desc[UR16][R30.64] ;  /* 0x000000101ea77981 */ /* 0x000564000c1e1920 */
.L_x_60:
[----:B------:R-:W-:Y:S05]  /*3150*/  BSYNC B1 ;  /* 0x0000000000017941 */ /* 0x000fea0003800000 */
.L_x_59:
[----:B-----5:R-:W-:Y:S01]  /*3160*/  FMUL R36, R167, R10 ;  /* 0x0000000aa7247220 */ /* 0x020fe20000400000 */
[----:B------:R-:W-:Y:S01]  /*3170*/  IMAD.X R23, R25, 0x1, R6, P6 ;  /* 0x0000000119177824 */ /* 0x000fe200030e0606 */
[----:B------:R-:W-:Y:S01]  /*3180*/  ISETP.GT.AND P3, PT, R166, 0x8, P2 ;  /* 0x00000008a600780c */ /* 0x000fe20001764270 */
[----:B------:R-:W-:Y:S01]  /*3190*/  BSSY B1, `(.L_x_61) ;  /* 0x0000007000017945 */ /* 0x000fe20003800000 */
[----:B------:R-:W-:Y:S01]  /*31a0*/  FFMA R41, R41, R11, R36 ;  /* 0x0000000b29297223 */ /* 0x000fe20000000024 */
[----:B-1----:R-:W-:-:S04]  /*31b0*/  IADD3 R32, P2, R32, UR8, RZ ;  /* 0x0000000820207c10 */ /* 0x002fc8000ff5e0ff */
[----:B------:R1:W-:Y:S01]  /*31c0*/  @P5 STG.E desc[UR16][R22.64], R41 ;  /* 0x0000002916005986 */ /* 0x0003e2000c101910 */
[----:B------:R-:W-:-:S05]  /*31d0*/  IADD3.X R33, R33, UR9, RZ, P2, !PT ;  /* 0x0000000921217c10 */ /* 0x000fca00097fe4ff */
[----:B------:R-:W-:Y:S05]  /*31e0*/  @!P3 BRA `(.L_x_62) ;  /* 0x000000000004b947 */ /* 0x000fea0003800000 */
[----:B------:R0:W5:Y:S02]  /*31f0*/  LDG.E.LTC128B R167, desc[UR16][R32.64] ;  /* 0x0000001020a77981 */ /* 0x000164000c1e1920 */
.L_x_62:
[----:B------:R-:W-:Y:S05]  /*3200*/  BSYNC B1 ;  /* 0x0000000000017941 */ /* 0x000fea0003800000 */
.L_x_61:
[----:B------:R-:W-:Y:S01]  /*3210*/  IADD3 R26, P5, R26, R20, RZ ;  /* 0x000000141a1a7210 */ /* 0x000fe20007fbe0ff */
[----:B0----5:R-:W-:Y:S01]  /*3220*/  FMUL R21, R167, R10 ;  /* 0x0000000aa7157220 */ /* 0x021fe20000400000 */
[----:B------:R-:W-:Y:S01]  /*3230*/  ISETP.GT.AND P1, PT, R166, 0x8, P1 ;  /* 0x00000008a600780c */ /* 0x000fe20000f24270 */
[----:B------:R-:W-:Y:S01]  /*3240*/  BSSY B1, `(.L_x_63) ;  /* 0x000000a000017945 */ /* 0x000fe20003800000 */
[----:B------:R-:W-:Y:S01]  /*3250*/  IADD3 R32, P6, R34, UR8, RZ ;  /* 0x0000000822207c10 */ /* 0x000fe2000ffde0ff */
        /* <DEDUP_REMOVED lines=8> */
.L_x_64:
[----:B------:R-:W-:Y:S05]  /*32e0*/  BSYNC B1 ;  /* 0x0000000000017941 */ /* 0x000fea0003800000 */
.L_x_63:
[----:B-----5:R-:W-:Y:S01]  /*32f0*/  FMUL R24, R167, R10 ;  /* 0x0000000aa7187220 */ /* 0x020fe20000400000 */
[----:B------:R-:W-:Y:S01]  /*3300*/  IMAD.X R37, R25, 0x1, R19, P5 ;  /* 0x0000000119257824 */ /* 0x000fe200028e0613 */
[----:B------:R-:W-:Y:S01]  /*3310*/  ISETP.GT.AND P3, PT, R166, RZ, P2 ;  /* 0x000000ffa600720c */ /* 0x000fe20001764270 */
[----:B------:R-:W-:Y:S01]  /*3320*/  BSSY B1, `(.L_x_65) ;  /* 0x0000008000017945 */ /* 0x000fe20003800000 */
[----:B------:R-:W-:Y:S01]  /*3330*/  FFMA R43, R43, R11, R24 ;  /* 0x0000000b2b2b7223 */ /* 0x000fe20000000018 */
[----:B0-----:R-:W-:Y:S02]  /*3340*/  IADD3 R32, P6, R38, UR10, RZ ;  /* 0x0000000a26207c10 */ /* 0x001fe4000ffde0ff */
[----:B------:R-:W-:Y:S02]  /*3350*/  IADD3 R26, P5, R28, R4, RZ ;  /* 0x000000041c1a7210 */ /* 0x000fe40007fbe0ff */
[----:B------:R0:W-:Y:S01]  /*3360*/  @P1 STG.E desc[UR16][R36.64], R43 ;  /* 0x0000002b24001986 */ /* 0x0001e2000c101910 */
[----:B------:R-:W-:-:S05]  /*3370*/  IADD3.X R33, R39, UR11, RZ, P6, !PT ;  /* 0x0000000b27217c10 */ /* 0x000fca000b7fe4ff */
[----:B------:R-:W-:Y:S05]  /*3380*/  @!P3 BRA `(.L_x_66) ;  /* 0x000000000004b947 */ /* 0x000fea0003800000 */
[----:B------:R0:W5:Y:S02]  /*3390*/  LDG.E.LTC128B R167, desc[UR16][R32.64] ;  /* 0x0000001020a77981 */ /* 0x000164000c1e1920 */
.L_x_66:
[----:B------:R-:W-:Y:S05]  /*33a0*/  BSYNC B1 ;  /* 0x0000000000017941 */ /* 0x000fea0003800000 */
.L_x_65:
        /* <DEDUP_REMOVED lines=9> */
[----:B------:R-:W-:Y:S01]  /*3440*/  IADD3.X R35, R31, UR11, RZ, P3, !PT ;  /* 0x0000000b1f237c10 */ /* 0x000fe20009ffe4ff */
[----:B------:R-:W-:Y:S08]  /*3450*/  @!P5 BRA `(.L_x_68) ;  /* 0x000000000004d947 */ /* 0x000ff00003800000 */
[----:B------:R0:W5:Y:S02]  /*3460*/  LDG.E.LTC128B R167, desc[UR16][R34.64] ;  /* 0x0000001022a77981 */ /* 0x000164000c1e1920 */
.L_x_68:
[----:B------:R-:W-:Y:S05]  /*3470*/  BSYNC B1 ;  /* 0x0000000000017941 */ /* 0x000fea0003800000 */
.L_x_67:
[----:B0----5:R-:W-:Y:S01]  /*3480*/  FMUL R36, R167, R10 ;  /* 0x0000000aa7247220 */ /* 0x021fe20000400000 */
[----:B------:R-:W-:Y:S01]  /*3490*/  IMAD.X R25, R23, 0x1, R6, P6 ;  /* 0x0000000117197824 */ /* 0x000fe200030e0606 */
[----:B------:R-:W-:Y:S01]  /*34a0*/  ISETP.GT.AND P3, PT, R166, 0x8, P2 ;  /* 0x00000008a600780c */ /* 0x000fe20001764270 */
[----:B------:R-:W-:Y:S01]  /*34b0*/  BSSY B1, `(.L_x_69) ;  /* 0x0000007000017945 */ /* 0x000fe20003800000 */
[----:B------:R-:W-:Y:S01]  /*34c0*/  FFMA R45, R45, R11, R36 ;  /* 0x0000000b2d2d7223 */ /* 0x000fe20000000024 */
[----:B------:R-:W-:-:S04]  /*34d0*/  IADD3 R36, P2, R38, UR8, RZ ;  /* 0x0000000826247c10 */ /* 0x000fc8000ff5e0ff */
[----:B------:R0:W-:Y:S01]  /*34e0*/  @P5 STG.E desc[UR16][R24.64], R45 ;  /* 0x0000002d18005986 */ /* 0x0001e2000c101910 */
[----:B------:R-:W-:-:S05]  /*34f0*/  IADD3.X R37, R39, UR9, RZ, P2, !PT ;  /* 0x0000000927257c10 */ /* 0x000fca00097fe4ff */
[----:B------:R-:W-:Y:S05]  /*3500*/  @!P3 BRA `(.L_x_70) ;  /* 0x000000000004b947 */ /* 0x000fea0003800000 */
[----:B------:R0:W5:Y:S02]  /*3510*/  LDG.E.LTC128B R167, desc[UR16][R36.64] ;  /* 0x0000001024a77981 */ /* 0x000164000c1e1920 */
.L_x_70:
[----:B------:R-:W-:Y:S05]  /*3520*/  BSYNC B1 ;  /* 0x0000000000017941 */ /* 0x000fea0003800000 */
.L_x_69:
[----:B------:R-:W-:Y:S01]  /*3530*/  IADD3 R28, P5, R28, R20, RZ ;  /* 0x000000141c1c7210 */ /* 0x000fe20007fbe0ff */
[----:B-----5:R-:W-:Y:S01]  /*3540*/  FMUL R21, R167, R10 ;  /* 0x0000000aa7157220 */ /* 0x020fe20000400000 */
[----:B------:R-:W-:Y:S01]  /*3550*/  ISETP.GT.AND P1, PT, R166, 0x8, P1 ;  /* 0x00000008a600780c */ /* 0x000fe20000f24270 */
[----:B------:R-:W-:Y:S01]  /*3560*/  BSSY B1, `(.L_x_71) ;  /* 0x000000a000017945 */ /* 0x000fe20003800000 */
[----:B--2---:R-:W-:Y:S01]  /*3570*/  IADD3 R30, P6, R30, UR8, RZ ;  /* 0x000000081e1e7c10 */ /* 0x004fe2000ffde0ff */
[----:B------:R-:W-:Y:S01]  /*3580*/  FFMA R21, R46, R11, R21 ;  /* 0x0000000b2e157223 */ /* 0x000fe20000000015 */
[----:B------:R-:W-:Y:S01]  /*3590*/  IMAD.X R29, R29, 0x1, R19, P5 ;  /* 0x000000011d1d7824 */ /* 0x000fe200028e0613 */
[----:B------:R-:W-:Y:S02]  /*35a0*/  ISETP.GT.AND P2, PT, R5, 0x30, PT ;  /* 0x000000300500780c */ /* 0x000fe40003f44270 */
[----:B0-----:R-:W-:Y:S02]  /*35b0*/  IADD3 R36, P5, R22, R20, RZ ;  /* 0x0000001416247210 */ /* 0x001fe40007fbe0ff */
[----:B------:R0:W-:Y:S01]  /*35c0*/  @P3 STG.E desc[UR16][R28.64], R21 ;  /* 0x000000151c003986 */ /* 0x0001e2000c101910 */
[----:B------:R-:W-:-:S03]  /*35d0*/  IADD3.X R31, R31, UR9, RZ, P6, !PT ;  /* 0x000000091f1f7c10 */ /* 0x000fc6000b7fe4ff */
[----:B------:R-:W-:Y:S07]  /*35e0*/  @!P1 BRA `(.L_x_72) ;  /* 0x0000000000049947 */ /* 0x000fee0003800000 */
[----:B------:R2:W5:Y:S02]  /*35f0*/  LDG.E.LTC128B R167, desc[UR16][R30.64] ;  /* 0x000000101ea77981 */ /* 0x000564000c1e1920 */
.L_x_72:
[----:B------:R-:W-:Y:S05]  /*3600*/  BSYNC B1 ;  /* 0x0000000000017941 */ /* 0x000fea0003800000 */
.L_x_71:
[----:B-1---5:R-:W-:Y:S01]  /*3610*/  FMUL R22, R167, R10 ;  /* 0x0000000aa7167220 */ /* 0x022fe20000400000 */
[----:B------:R-:W-:Y:S01]  /*3620*/  IMAD.X R37, R23, 0x1, R19, P5 ;  /* 0x0000000117257824 */ /* 0x000fe200028e0613 */
[----:B------:R-:W-:Y:S01]  /*3630*/  ISETP.GT.AND P3, PT, R166, RZ, P2 ;  /* 0x000000ffa600720c */ /* 0x000fe20001764270 */
[----:B------:R-:W-:Y:S01]  /*3640*/  BSSY B1, `(.L_x_73) ;  /* 0x0000008000017945 */ /* 0x000fe20003800000 */
[----:B------:R-:W-:Y:S01]  /*3650*/  FFMA R47, R47, R11, R22 ;  /* 0x0000000b2f2f7223 */ /* 0x000fe20000000016 */
[----:B0-----:R-:W-:Y:S02]  /*3660*/  IADD3 R28, P6, R32, UR10, RZ ;  /* 0x0000000a201c7c10 */ /* 0x001fe4000ffde0ff */
[----:B--2---:R-:W-:Y:S02]  /*3670*/  IADD3 R30, P5, R26, R4, RZ ;  /* 0x000000041a1e7210 */ /* 0x004fe40007fbe0ff */
[----:B------:R0:W-:Y:S01]  /*3680*/  @P1 STG.E desc[UR16][R36.64], R47 ;  /* 0x0000002f24001986 */ /* 0x0001e2000c101910 */
[----:B------:R-:W-:-:S05]  /*3690*/  IADD3.X R29, R33, UR11, RZ, P6, !PT ;  /* 0x0000000b211d7c10 */ /* 0x000fca000b7fe4ff */
[----:B------:R-:W-:Y:S05]  /*36a0*/  @!P3 BRA `(.L_x_74) ;  /* 0x000000000004b947 */ /* 0x000fea0003800000 */
[----:B------:R1:W5:Y:S02]  /*36b0*/  LDG.E.LTC128B R167, desc[UR16][R28.64] ;  /* 0x000000101ca77981 */ /* 0x000364000c1e1920 */
.L_x_74:
[----:B------:R-:W-:Y:S05]  /*36c0*/  BSYNC B1 ;  /* 0x0000000000017941 */ /* 0x000fea0003800000 */
.L_x_73:
        /* <DEDUP_REMOVED lines=8> */
[----:B0-----:R-:W-:-:S04]  /*3750*/  IADD3 R36, P3, R34, UR10, RZ ;  /* 0x0000000a22247c10 */ /* 0x001fc8000ff7e0ff */
[----:B------:R-:W-:Y:S01]  /*3760*/  IADD3.X R37, R35, UR11, RZ, P3, !PT ;  /* 0x0000000b23257c10 */ /* 0x000fe20009ffe4ff */
[----:B------:R-:W-:Y:S08]  /*3770*/  @!P5 BRA `(.L_x_76) ;  /* 0x000000000004d947 */ /* 0x000ff00003800000 */
[----:B------:R0:W5:Y:S02]  /*3780*/  LDG.E.LTC128B R167, desc[UR16][R36.64] ;  /* 0x0000001024a77981 */ /* 0x000164000c1e1920 */
.L_x_76:
[----:B------:R-:W-:Y:S05]  /*3790*/  BSYNC B1 ;  /* 0x0000000000017941 */ /* 0x000fea0003800000 */
.L_x_75:
[----:B----45:R-:W-:Y:S01]  /*37a0*/  FMUL R38, R167, R10 ;  /* 0x0000000aa7267220 */ /* 0x030fe20000400000 */
        /* <DEDUP_REMOVED lines=9> */
.L_x_78:
[----:B------:R-:W-:Y:S05]  /*3840*/  BSYNC B1 ;  /* 0x0000000000017941 */ /* 0x000fea0003800000 */
.L_x_77:
        /* <DEDUP_REMOVED lines=13> */
.L_x_80:
[----:B------:R-:W-:Y:S05]  /*3920*/  BSYNC B1 ;  /* 0x0000000000017941 */ /* 0x000fea0003800000 */
.L_x_79:
[----:B-----5:R-:W-:Y:S01]  /*3930*/  FMUL R24, R167, R10 ;  /* 0x0000000aa7187220 */ /* 0x020fe20000400000 */
[----:B------:R-:W-:Y:S01]  /*3940*/  IMAD.X R39, R25, 0x1, R19, P5 ;  /* 0x0000000119277824 */ /* 0x000fe200028e0613 */
[----:B------:R-:W-:Y:S01]  /*3950*/  ISETP.GT.AND P3, PT, R166, RZ, P2 ;  /* 0x000000ffa600720c */ /* 0x000fe20001764270 */
[----:B------:R-:W-:Y:S01]  /*3960*/  BSSY B1, `(.L_x_81) ;  /* 0x0000008000017945 */ /* 0x000fe20003800000 */
[----:B------:R-:W-:Y:S01]  /*3970*/  FFMA R51, R51, R11, R24 ;  /* 0x0000000b33337223 */ /* 0x000fe20000000018 */
[----:B------:R-:W-:Y:S02]  /*3980*/  IADD3 R24, P6, R28, UR10, RZ ;  /* 0x0000000a1c187c10 */ /* 0x000fe4000ffde0ff */
[----:B0-----:R-:W-:Y:S02]  /*3990*/  IADD3 R26, P5, R30, R4, RZ ;  /* 0x000000041e1a7210 */ /* 0x001fe40007fbe0ff */
[----:B------:R0:W-:Y:S01]  /*39a0*/  @P1 STG.E desc[UR16][R38.64], R51 ;  /* 0x0000003326001986 */ /* 0x0001e2000c101910 */
[----:B------:R-:W-:-:S05]  /*39b0*/  IADD3.X R25, R29, UR11, RZ, P6, !PT ;  /* 0x0000000b1d197c10 */ /* 0x000fca000b7fe4ff */
[----:B------:R-:W-:Y:S05]  /*39c0*/  @!P3 BRA `(.L_x_82) ;  /* 0x000000000004b947 */ /* 0x000fea0003800000 */
[----:B------:R0:W5:Y:S02]  /*39d0*/  LDG.E.LTC128B R167, desc[UR16][R24.64] ;  /* 0x0000001018a77981 */ /* 0x000164000c1e1920 */
.L_x_82:
[----:B------:R-:W-:Y:S05]  /*39e0*/  BSYNC B1 ;  /* 0x0000000000017941 */ /* 0x000fea0003800000 */
.L_x_81:
        /* <DEDUP_REMOVED lines=12> */
.L_x_84:
[----:B------:R-:W-:Y:S05]  /*3ab0*/  BSYNC B1 ;  /* 0x0000000000017941 */ /* 0x000fea0003800000 */
.L_x_83:
[----:B0----5:R-:W-:Y:S01]  /*3ac0*/  FMUL R38, R167, R10 ;  /* 0x0000000aa7267220 */ /* 0x021fe20000400000 */
        /* <DEDUP_REMOVED lines=9> */
.L_x_86:
[----:B------:R-:W-:Y:S05]  /*3b60*/  BSYNC B1 ;  /* 0x0000000000017941 */ /* 0x000fea0003800000 */
.L_x_85:
[----:B-1----:R-:W-:Y:S01]  /*3b70*/  IADD3 R28, P5, R30, R20, RZ ;  /* 0x000000141e1c7210 */ /* 0x002fe20007fbe0ff */
[----:B-----5:R-:W-:Y:S01]  /*3b80*/  FMUL R21, R167, R10 ;  /* 0x0000000aa7157220 */ /* 0x020fe20000400000 */
        /* <DEDUP_REMOVED lines=11> */
.L_x_88:
[----:B------:R-:W-:Y:S05]  /*3c40*/  BSYNC B1 ;  /* 0x0000000000017941 */ /* 0x000fea0003800000 */
.L_x_87:
[----:B----45:R-:W-:Y:S01]  /*3c50*/  FMUL R22, R167, R10 ;  /* 0x0000000aa7167220 */ /* 0x030fe20000400000 */
[----:B------:R-:W-:Y:S01]  /*3c60*/  IMAD.X R39, R23, 0x1, R19, P5 ;  /* 0x0000000117277824 */ /* 0x000fe200028e0613 */
[----:B------:R-:W-:Y:S01]  /*3c70*/  ISETP.GT.AND P3, PT, R166, RZ, P2 ;  /* 0x000000ffa600720c */ /* 0x000fe20001764270 */
[----:B------:R-:W-:Y:S01]  /*3c80*/  BSSY B1, `(.L_x_89) ;  /* 0x0000008000017945 */ /* 0x000fe20003800000 */
[----:B------:R-:W-:Y:S01]  /*3c90*/  FFMA R55, R55, R11, R22 ;  /* 0x0000000b37377223 */ /* 0x000fe20000000016 */
[----:B------:R-:W-:Y:S02]  /*3ca0*/  IADD3 R22, P6, R24, UR10, RZ ;  /* 0x0000000a18167c10 */ /* 0x000fe4000ffde0ff */
[----:B-1----:R-:W-:Y:S02]  /*3cb0*/  IADD3 R28, P5, R26, R4, RZ ;  /* 0x000000041a1c7210 */ /* 0x002fe40007fbe0ff */
[----:B------:R1:W-:Y:S01]  /*3cc0*/  @P1 STG.E desc[UR16][R38.64], R55 ;  /* 0x0000003726001986 */ /* 0x0003e2000c101910 */
[----:B------:R-:W-:-:S05]  /*3cd0*/  IADD3.X R23, R25, UR11, RZ, P6, !PT ;  /* 0x0000000b19177c10 */ /* 0x000fca000b7fe4ff */
[----:B------:R-:W-:Y:S05]  /*3ce0*/  @!P3 BRA `(.L_x_90) ;  /* 0x000000000004b947 */ /* 0x000fea0003800000 */
[----:B------:R4:W5:Y:S02]  /*3cf0*/  LDG.E.LTC128B R167, desc[UR16][R22.64] ;  /* 0x0000001016a77981 */ /* 0x000964000c1e1920 */
.L_x_90:
[----:B------:R-:W-:Y:S05]  /*3d00*/  BSYNC B1 ;  /* 0x0000000000017941 */ /* 0x000fea0003800000 */
.L_x_89:
        /* <DEDUP_REMOVED lines=12> */
.L_x_92:
[----:B------:R-:W-:Y:S05]  /*3dd0*/  BSYNC B1 ;  /* 0x0000000000017941 */ /* 0x000fea0003800000 */
.L_x_91:
[----:B-1---5:R-:W-:Y:S01]  /*3de0*/  FMUL R38, R167, R10 ;  /* 0x0000000aa7267220 */ /* 0x022fe20000400000 */
        /* <DEDUP_REMOVED lines=9> */
.L_x_94:
[----:B------:R-:W-:Y:S05]  /*3e80*/  BSYNC B1 ;  /* 0x0000000000017941 */ /* 0x000fea0003800000 */
.L_x_93:
[----:B0-----:R-:W-:Y:S01]  /*3e90*/  IADD3 R24, P5, R26, R20, RZ ;  /* 0x000000141a187210 */ /* 0x001fe20007fbe0ff */
        /* <DEDUP_REMOVED lines=12> */
.L_x_96:
[----:B------:R-:W-:Y:S05]  /*3f60*/  BSYNC B1 ;  /* 0x0000000000017941 */ /* 0x000fea0003800000 */
.L_x_95:
[----:B0----5:R-:W-:Y:S01]  /*3f70*/  FMUL R24, R167, R10 ;  /* 0x0000000aa7187220 */ /* 0x021fe20000400000 */
        /* <DEDUP_REMOVED lines=10> */
.L_x_98:
[----:B------:R-:W-:Y:S05]  /*4020*/  BSYNC B1 ;  /* 0x0000000000017941 */ /* 0x000fea0003800000 */
.L_x_97:
        /* <DEDUP_REMOVED lines=12> */
.L_x_100:
[----:B------:R-:W-:Y:S05]  /*40f0*/  BSYNC B1 ;  /* 0x0000000000017941 */ /* 0x000fea0003800000 */
.L_x_99:
[----:B0----5:R-:W-:Y:S01]  /*4100*/  FMUL R38, R167, R10 ;  /* 0x0000000aa7267220 */ /* 0x021fe20000400000 */
        /* <DEDUP_REMOVED lines=9> */
.L_x_102:
[----:B------:R-:W-:Y:S05]  /*41a0*/  BSYNC B1 ;  /* 0x0000000000017941 */ /* 0x000fea0003800000 */
.L_x_101:
[----:B----4-:R-:W-:Y:S01]  /*41b0*/  IADD3 R22, P5, R28, R20, RZ ;  /* 0x000000141c167210 */ /* 0x010fe20007fbe0ff */
        /* <DEDUP_REMOVED lines=12> */
.L_x_104:
[----:B------:R-:W-:Y:S05]  /*4280*/  BSYNC B1 ;  /* 0x0000000000017941 */ /* 0x000fea0003800000 */
.L_x_103:
[----:B----45:R-:W-:Y:S01]  /*4290*/  FMUL R22, R167, R10 ;  /* 0x0000000aa7167220 */ /* 0x030fe20000400000 */
        /* <DEDUP_REMOVED lines=10> */
.L_x_106:
[----:B------:R-:W-:Y:S05]  /*4340*/  BSYNC B1 ;  /* 0x0000000000017941 */ /* 0x000fea0003800000 */
.L_x_105:
[----:B------:R-:W-:Y:S01]  /*4350*/  ISETP.GT.AND P1, PT, R5, 0x51, PT ;  /* 0x000000510500780c */ /* 0x000fe20003f24270 */
[----:B------:R-:W-:Y:S02]  /*4360*/  IMAD.X R29, R27, 0x1, R6, P5 ;  /* 0x000000011b1d7824 */ /* 0x000fe400028e0606 */
[----:B-----5:R-:W-:Y:S01]  /*4370*/  FMUL R21, R167, R10 ;  /* 0x0000000aa7157220 */ /* 0x020fe20000400000 */
[----:B------:R-:W-:Y:S01]  /*4380*/  BSSY B1, `(.L_x_107) ;  /* 0x0000009000017945 */ /* 0x000fe20003800000 */
[----:B------:R-:W-:Y:S02]  /*4390*/  ISETP.GT.AND P5, PT, R166, RZ, P1 ;  /* 0x000000ffa600720c */ /* 0x000fe40000fa4270 */
[----:B------:R-:W-:Y:S01]  /*43a0*/  FFMA R21, R64, R11, R21 ;  /* 0x0000000b40157223 */ /* 0x000fe20000000015 */
[----:B-1----:R-:W-:-:S04]  /*43b0*/  IADD3 R36, P6, R34, R4, RZ ;  /* 0x0000000422247210 */ /* 0x002fc80007fde0ff */
[----:B------:R1:W-:Y:S01]  /*43c0*/  @P3 STG.E desc[UR16][R28.64], R21 ;  /* 0x000000151c003986 */ /* 0x0003e2000c101910 */
[----:B------:R-:W-:-:S04]  /*43d0*/  IADD3 R30, P3, R32, UR10, RZ ;  /* 0x0000000a201e7c10 */ /* 0x000fc8000ff7e0ff */
[----:B------:R-:W-:Y:S01]  /*43e0*/  IADD3.X R31, R33, UR11, RZ, P3, !PT ;  /* 0x0000000b211f7c10 */ /* 0x000fe20009ffe4ff */
[----:B------:R-:W-:Y:S08]  /*43f0*/  @!P5 BRA `(.L_x_108) ;  /* 0x000000000004d947 */ /* 0x000ff00003800000 */
[----:B------:R0:W5:Y:S02]  /*4400*/  LDG.E.LTC128B R167, desc[UR16][R30.64] ;  /* 0x000000101ea77981 */ /* 0x000164000c1e1920 */
.L_x_108:
[----:B------:R-:W-:Y:S05]  /*4410*/  BSYNC B1 ;  /* 0x0000000000017941 */ /* 0x000fea0003800000 */
.L_x_107:
        /* <DEDUP_REMOVED lines=10> */
.L_x_110:
[----:B------:R-:W-:Y:S05]  /*44c0*/  BSYNC B1 ;  /* 0x0000000000017941 */ /* 0x000fea0003800000 */
.L_x_109:
[----:B0-----:R-:W-:Y:S01]  /*44d0*/  IADD3 R24, P5, R26, R20, RZ ;  /* 0x000000141a187210 */ /* 0x001fe20007fbe0ff */
[----:B-1---5:R-:W-:Y:S01]  /*44e0*/  FMUL R21, R167, R10 ;  /* 0x0000000aa7157220 */ /* 0x022fe20000400000 */
        /* <DEDUP_REMOVED lines=11> */
.L_x_112:
[----:B------:R-:W-:Y:S05]  /*45a0*/  BSYNC B1 ;  /* 0x0000000000017941 */ /* 0x000fea0003800000 */
.L_x_111:
[----:B0----5:R-:W-:Y:S01]  /*45b0*/  FMUL R24, R167, R10 ;  /* 0x0000000aa7187220 */ /* 0x021fe20000400000 */
        /* <DEDUP_REMOVED lines=10> */
.L_x_114:
[----:B------:R-:W-:Y:S05]  /*4660*/  BSYNC B1 ;  /* 0x0000000000017941 */ /* 0x000fea0003800000 */
.L_x_113:
        /* <DEDUP_REMOVED lines=12> */
.L_x_116:
[----:B------:R-:W-:Y:S05]  /*4730*/  BSYNC B1 ;  /* 0x0000000000017941 */ /* 0x000fea0003800000 */
.L_x_115:
        /* <DEDUP_REMOVED lines=10> */
.L_x_118:
[----:B------:R-:W-:Y:S05]  /*47e0*/  BSYNC B1 ;  /* 0x0000000000017941 */ /* 0x000fea0003800000 */
.L_x_117:
        /* <DEDUP_REMOVED lines=13> */
.L_x_120:
[----:B------:R-:W-:Y:S05]  /*48c0*/  BSYNC B1 ;  /* 0x0000000000017941 */ /* 0x000fea0003800000 */
.L_x_119:
        /* <DEDUP_REMOVED lines=11> */
.L_x_122:
[----:B------:R-:W-:Y:S05]  /*4980*/  BSYNC B1 ;  /* 0x0000000000017941 */ /* 0x000fea0003800000 */
.L_x_121:
        /* <DEDUP_REMOVED lines=12> */
.L_x_124:
[----:B------:R-:W-:Y:S05]  /*4a50*/  BSYNC B1 ;  /* 0x0000000000017941 */ /* 0x000fea0003800000 */
.L_x_123:
        /* <DEDUP_REMOVED lines=10> */
.L_x_126:
[----:B------:R-:W-:Y:S05]  /*4b00*/  BSYNC B1 ;  /* 0x0000000000017941 */ /* 0x000fea0003800000 */
.L_x_125:
        /* <DEDUP_REMOVED lines=13> */
.L_x_128:
[----:B------:R-:W-:Y:S05]  /*4be0*/  BSYNC B1 ;  /* 0x0000000000017941 */ /* 0x000fea0003800000 */
.L_x_127:
[----:B-1---5:R-:W-:Y:S01]  /*4bf0*/  FMUL R24, R167, R10 ;  /* 0x0000000aa7187220 */ /* 0x022fe20000400000 */
        /* <DEDUP_REMOVED lines=10> */
.L_x_130:
[----:B------:R-:W-:Y:S05]  /*4ca0*/  BSYNC B1 ;  /* 0x0000000000017941 */ /* 0x000fea0003800000 */
.L_x_129:
        /* <DEDUP_REMOVED lines=12> */
.L_x_132:
[----:B------:R-:W-:Y:S05]  /*4d70*/  BSYNC B1 ;  /* 0x0000000000017941 */ /* 0x000fea0003800000 */
.L_x_131:
        /* <DEDUP_REMOVED lines=10> */
.L_x_134:
[----:B------:R-:W-:Y:S05]  /*4e20*/  BSYNC B1 ;  /* 0x0000000000017941 */ /* 0x000fea0003800000 */
.L_x_133:
        /* <DEDUP_REMOVED lines=13> */
.L_x_136:
[----:B------:R-:W-:Y:S05]  /*4f00*/  BSYNC B1 ;  /* 0x0000000000017941 */ /* 0x000fea0003800000 */
.L_x_135:
        /* <DEDUP_REMOVED lines=11> */
.L_x_138:
[----:B------:R-:W-:Y:S05]  /*4fc0*/  BSYNC B1 ;  /* 0x0000000000017941 */ /* 0x000fea0003800000 */
.L_x_137:
        /* <DEDUP_REMOVED lines=12> */
.L_x_140:
[----:B------:R-:W-:Y:S05]  /*5090*/  BSYNC B1 ;  /* 0x0000000000017941 */ /* 0x000fea0003800000 */
.L_x_139:
        /* <DEDUP_REMOVED lines=10> */
.L_x_142:
[----:B------:R-:W-:Y:S05]  /*5140*/  BSYNC B1 ;  /* 0x0000000000017941 */ /* 0x000fea0003800000 */
.L_x_141:
        /* <DEDUP_REMOVED lines=13> */
.L_x_144:
[----:B------:R-:W-:Y:S05]  /*5220*/  BSYNC B1 ;  /* 0x0000000000017941 */ /* 0x000fea0003800000 */
.L_x_143:
        /* <DEDUP_REMOVED lines=11> */
.L_x_146:
[----:B------:R-:W-:Y:S05]  /*52e0*/  BSYNC B1 ;  /* 0x0000000000017941 */ /* 0x000fea0003800000 */
.L_x_145:
        /* <DEDUP_REMOVED lines=12> */
.L_x_148:
[----:B------:R-:W-:Y:S05]  /*53b0*/  BSYNC B1 ;  /* 0x0000000000017941 */ /* 0x000fea0003800000 */
.L_x_147:
        /* <DEDUP_REMOVED lines=10> */
.L_x_150:
[----:B------:R-:W-:Y:S05]  /*5460*/  BSYNC B1 ;  /* 0x0000000000017941 */ /* 0x000fea0003800000 */
.L_x_149:
        /* <DEDUP_REMOVED lines=13> */
.L_x_152:
[----:B------:R-:W-:Y:S05]  /*5540*/  BSYNC B1 ;  /* 0x0000000000017941 */ /* 0x000fea0003800000 */
.L_x_151:
        /* <DEDUP_REMOVED lines=11> */
.L_x_154:
[----:B------:R-:W-:Y:S05]  /*5600*/  BSYNC B1 ;  /* 0x0000000000017941 */ /* 0x000fea0003800000 */
.L_x_153:
        /* <DEDUP_REMOVED lines=12> */
.L_x_156:
[----:B------:R-:W-:Y:S05]  /*56d0*/  BSYNC B1 ;  /* 0x0000000000017941 */ /* 0x000fea0003800000 */
.L_x_155:
        /* <DEDUP_REMOVED lines=10> */
.L_x_158:
[----:B------:R-:W-:Y:S05]  /*5780*/  BSYNC B1 ;  /* 0x0000000000017941 */ /* 0x000fea0003800000 */
.L_x_157:
        /* <DEDUP_REMOVED lines=13> */
.L_x_160:
[----:B------:R-:W-:Y:S05]  /*5860*/  BSYNC B1 ;  /* 0x0000000000017941 */ /* 0x000fea0003800000 */
.L_x_159:
        /* <DEDUP_REMOVED lines=11> */
.L_x_162:
[----:B------:R-:W-:Y:S05]  /*5920*/  BSYNC B1 ;  /* 0x0000000000017941 */ /* 0x000fea0003800000 */
.L_x_161:
        /* <DEDUP_REMOVED lines=12> */
.L_x_164:
[----:B------:R-:W-:Y:S05]  /*59f0*/  BSYNC B1 ;  /* 0x0000000000017941 */ /* 0x000fea0003800000 */
.L_x_163:
        /* <DEDUP_REMOVED lines=10> */
.L_x_166:
[----:B------:R-:W-:Y:S05]  /*5aa0*/  BSYNC B1 ;  /* 0x0000000000017941 */ /* 0x000fea0003800000 */
.L_x_165:
        /* <DEDUP_REMOVED lines=13> */
.L_x_168:
[----:B------:R-:W-:Y:S05]  /*5b80*/  BSYNC B1 ;  /* 0x0000000000017941 */ /* 0x000fea0003800000 */
.L_x_167:
        /* <DEDUP_REMOVED lines=11> */
.L_x_170:
[----:B------:R-:W-:Y:S05]  /*5c40*/  BSYNC B1 ;  /* 0x0000000000017941 */ /* 0x000fea0003800000 */
.L_x_169:
        /* <DEDUP_REMOVED lines=12> */
.L_x_172:
[----:B------:R-:W-:Y:S05]  /*5d10*/  BSYNC B1 ;  /* 0x0000000000017941 */ /* 0x000fea0003800000 */
.L_x_171:
        /* <DEDUP_REMOVED lines=10> */
.L_x_174:
[----:B------:R-:W-:Y:S05]  /*5dc0*/  BSYNC B1 ;  /* 0x0000000000017941 */ /* 0x000fea0003800000 */
.L_x_173:
        /* <DEDUP_REMOVED lines=13> */
.L_x_176:
[----:B------:R-:W-:Y:S05]  /*5ea0*/  BSYNC B1 ;  /* 0x0000000000017941 */ /* 0x000fea0003800000 */
.L_x_175:
        /* <DEDUP_REMOVED lines=11> */
.L_x_178:
[----:B------:R-:W-:Y:S05]  /*5f60*/  BSYNC B1 ;  /* 0x0000000000017941 */ /* 0x000fea0003800000 */
.L_x_177:
        /* <DEDUP_REMOVED lines=12> */
.L_x_180:
[----:B------:R-:W-:Y:S05]  /*6030*/  BSYNC B1 ;  /* 0x0000000000017941 */ /* 0x000fea0003800000 */
.L_x_179:
        /* <DEDUP_REMOVED lines=10> */
.L_x_182:
[----:B------:R-:W-:Y:S05]  /*60e0*/  BSYNC B1 ;  /* 0x0000000000017941 */ /* 0x000fea0003800000 */
.L_x_181:
        /* <DEDUP_REMOVED lines=13> */
.L_x_184:
[----:B------:R-:W-:Y:S05]  /*61c0*/  BSYNC B1 ;  /* 0x0000000000017941 */ /* 0x000fea0003800000 */
.L_x_183:
        /* <DEDUP_REMOVED lines=11> */
.L_x_186:
[----:B------:R-:W-:Y:S05]  /*6280*/  BSYNC B1 ;  /* 0x0000000000017941 */ /* 0x000fea0003800000 */
.L_x_185:
        /* <DEDUP_REMOVED lines=12> */
.L_x_188:
[----:B------:R-:W-:Y:S05]  /*6350*/  BSYNC B1 ;  /* 0x0000000000017941 */ /* 0x000fea0003800000 */
.L_x_187:
        /* <DEDUP_REMOVED lines=10> */
.L_x_190:
[----:B------:R-:W-:Y:S05]  /*6400*/  BSYNC B1 ;  /* 0x0000000000017941 */ /* 0x000fea0003800000 */
.L_x_189:
        /* <DEDUP_REMOVED lines=13> */
.L_x_192:
[----:B------:R-:W-:Y:S05]  /*64e0*/  BSYNC B1 ;  /* 0x0000000000017941 */ /* 0x000fea0003800000 */
.L_x_191:
        /* <DEDUP_REMOVED lines=11> */
.L_x_194:
[----:B------:R-:W-:Y:S05]  /*65a0*/  BSYNC B1 ;  /* 0x0000000000017941 */ /* 0x000fea0003800000 */
.L_x_193:
        /* <DEDUP_REMOVED lines=12> */
.L_x_196:
[----:B------:R-:W-:Y:S05]  /*6670*/  BSYNC B1 ;  /* 0x0000000000017941 */ /* 0x000fea0003800000 */
.L_x_195:
        /* <DEDUP_REMOVED lines=10> */
.L_x_198:
[----:B------:R-:W-:Y:S05]  /*6720*/  BSYNC B1 ;  /* 0x0000000000017941 */ /* 0x000fea0003800000 */
.L_x_197:
        /* <DEDUP_REMOVED lines=13> */
.L_x_200:
[----:B------:R-:W-:Y:S05]  /*6800*/  BSYNC B1 ;  /* 0x0000000000017941 */ /* 0x000fea0003800000 */
.L_x_199:
        /* <DEDUP_REMOVED lines=11> */
.L_x_202:
[----:B------:R-:W-:Y:S05]  /*68c0*/  BSYNC B1 ;  /* 0x0000000000017941 */ /* 0x000fea0003800000 */
.L_x_201:
        /* <DEDUP_REMOVED lines=12> */
.L_x_204:
[----:B------:R-:W-:Y:S05]  /*6990*/  BSYNC B1 ;  /* 0x0000000000017941 */ /* 0x000fea0003800000 */
.L_x_203:
        /* <DEDUP_REMOVED lines=10> */
.L_x_206:
[----:B------:R-:W-:Y:S05]  /*6a40*/  BSYNC B1 ;  /* 0x0000000000017941 */ /* 0x000fea0003800000 */
.L_x_205:
        /* <DEDUP_REMOVED lines=13> */
.L_x_208:
[----:B------:R-:W-:Y:S05]  /*6b20*/  BSYNC B1 ;  /* 0x0000000000017941 */ /* 0x000fea0003800000 */
.L_x_207:
        /* <DEDUP_REMOVED lines=11> */
.L_x_210:
[----:B------:R-:W-:Y:S05]  /*6be0*/  BSYNC B1 ;  /* 0x0000000000017941 */ /* 0x000fea0003800000 */
.L_x_209:
        /* <DEDUP_REMOVED lines=12> */
.L_x_212:
[----:B------:R-:W-:Y:S05]  /*6cb0*/  BSYNC B1 ;  /* 0x0000000000017941 */ /* 0x000fea0003800000 */
.L_x_211:
        /* <DEDUP_REMOVED lines=10> */
.L_x_214:
[----:B------:R-:W-:Y:S05]  /*6d60*/  BSYNC B1 ;  /* 0x0000000000017941 */ /* 0x000fea0003800000 */
.L_x_213:
        /* <DEDUP_REMOVED lines=13> */
.L_x_216:
[----:B------:R-:W-:Y:S05]  /*6e40*/  BSYNC B1 ;  /* 0x0000000000017941 */ /* 0x000fea0003800000 */
.L_x_215:
        /* <DEDUP_REMOVED lines=11> */
.L_x_218:
[----:B------:R-:W-:Y:S05]  /*6f00*/  BSYNC B1 ;  /* 0x0000000000017941 */ /* 0x000fea0003800000 */
.L_x_217:
        /* <DEDUP_REMOVED lines=12> */
.L_x_220:
[----:B------:R-:W-:Y:S05]  /*6fd0*/  BSYNC B1 ;  /* 0x0000000000017941 */ /* 0x000fea0003800000 */
.L_x_219:
        /* <DEDUP_REMOVED lines=10> */
.L_x_222:
[----:B------:R-:W-:Y:S05]  /*7080*/  BSYNC B1 ;  /* 0x0000000000017941 */ /* 0x000fea0003800000 */
.L_x_221:
        /* <DEDUP_REMOVED lines=13> */
.L_x_224:
[----:B------:R-:W-:Y:S05]  /*7160*/  BSYNC B1 ;  /* 0x0000000000017941 */ /* 0x000fea0003800000 */
.L_x_223:
        /* <DEDUP_REMOVED lines=11> */
.L_x_226:
[----:B------:R-:W-:Y:S05]  /*7220*/  BSYNC B1 ;  /* 0x0000000000017941 */ /* 0x000fea0003800000 */
.L_x_225:
        /* <DEDUP_REMOVED lines=12> */
.L_x_228:
[----:B------:R-:W-:Y:S05]  /*72f0*/  BSYNC B1 ;  /* 0x0000000000017941 */ /* 0x000fea0003800000 */
.L_x_227:
        /* <DEDUP_REMOVED lines=10> */
.L_x_230:
[----:B------:R-:W-:Y:S05]  /*73a0*/  BSYNC B1 ;  /* 0x0000000000017941 */ /* 0x000fea0003800000 */
.L_x_229:
        /* <DEDUP_REMOVED lines=13> */
.L_x_232:
[----:B------:R-:W-:Y:S05]  /*7480*/  BSYNC B1 ;  /* 0x0000000000017941 */ /* 0x000fea0003800000 */
.L_x_231:
        /* <DEDUP_REMOVED lines=11> */
.L_x_234:
[----:B------:R-:W-:Y:S05]  /*7540*/  BSYNC B1 ;  /* 0x0000000000017941 */ /* 0x000fea0003800000 */
.L_x_233:
        /* <DEDUP_REMOVED lines=12> */
.L_x_236:
[----:B------:R-:W-:Y:S05]  /*7610*/  BSYNC B1 ;  /* 0x0000000000017941 */ /* 0x000fea0003800000 */
.L_x_235:
        /* <DEDUP_REMOVED lines=10> */
.L_x_238:
[----:B------:R-:W-:Y:S05]  /*76c0*/  BSYNC B1 ;  /* 0x0000000000017941 */ /* 0x000fea0003800000 */
.L_x_237:
        /* <DEDUP_REMOVED lines=13> */
.L_x_240:
[----:B------:R-:W-:Y:S05]  /*77a0*/  BSYNC B1 ;  /* 0x0000000000017941 */ /* 0x000fea0003800000 */
.L_x_239:
        /* <DEDUP_REMOVED lines=11> */
.L_x_242:
[----:B------:R-:W-:Y:S05]  /*7860*/  BSYNC B1 ;  /* 0x0000000000017941 */ /* 0x000fea0003800000 */
.L_x_241:
        /* <DEDUP_REMOVED lines=12> */
.L_x_244:
[----:B------:R-:W-:Y:S05]  /*7930*/  BSYNC B1 ;  /* 0x0000000000017941 */ /* 0x000fea0003800000 */
.L_x_243:
        /* <DEDUP_REMOVED lines=10> */
.L_x_246:
[----:B------:R-:W-:Y:S05]  /*79e0*/  BSYNC B1 ;  /* 0x0000000000017941 */ /* 0x000fea0003800000 */
.L_x_245:
        /* <DEDUP_REMOVED lines=13> */
.L_x_248:
[----:B------:R-:W-:Y:S05]  /*7ac0*/  BSYNC B1 ;  /* 0x0000000000017941 */ /* 0x000fea0003800000 */
.L_x_247:
        /* <DEDUP_REMOVED lines=11> */
.L_x_250:
[----:B------:R-:W-:Y:S05]  /*7b80*/  BSYNC B1 ;  /* 0x0000000000017941 */ /* 0x000fea0003800000 */
.L_x_249:
        /* <DEDUP_REMOVED lines=12> */
.L_x_252:
[----:B------:R-:W-:Y:S05]  /*7c50*/  BSYNC B1 ;  /* 0x0000000000017941 */ /* 0x000fea0003800000 */
.L_x_251:
        /* <DEDUP_REMOVED lines=10> */
.L_x_254:
[----:B------:R-:W-:Y:S05]  /*7d00*/  BSYNC B1 ;  /* 0x0000000000017941 */ /* 0x000fea0003800000 */
.L_x_253:
        /* <DEDUP_REMOVED lines=13> */
.L_x_256:
[----:B------:R-:W-:Y:S05]  /*7de0*/  BSYNC B1 ;  /* 0x0000000000017941 */ /* 0x000fea0003800000 */
.L_x_255:
        /* <DEDUP_REMOVED lines=11> */
.L_x_258:
[----:B------:R-:W-:Y:S05]  /*7ea0*/  BSYNC B1 ;  /* 0x0000000000017941 */ /* 0x000fea0003800000 */
.L_x_257:
        /* <DEDUP_REMOVED lines=12> */
.L_x_260:
[----:B------:R-:W-:Y:S05]  /*7f70*/  BSYNC B1 ;  /* 0x0000000000017941 */ /* 0x000fea0003800000 */
.L_x_259:
        /* <DEDUP_REMOVED lines=10> */
.L_x_262:
[----:B------:R-:W-:Y:S05]  /*8020*/  BSYNC B1 ;  /* 0x0000000000017941 */ /* 0x000fea0003800000 */
.L_x_261:
        /* <DEDUP_REMOVED lines=13> */
.L_x_264:
[----:B------:R-:W-:Y:S05]  /*8100*/  BSYNC B1 ;  /* 0x0000000000017941 */ /* 0x000fea0003800000 */
.L_x_263:
        /* <DEDUP_REMOVED lines=11> */
.L_x_266:
[----:B------:R-:W-:Y:S05]  /*81c0*/  BSYNC B1 ;  /* 0x0000000000017941 */ /* 0x000fea0003800000 */
.L_x_265:
[----:B------:R-:W-:Y:S01]  /*81d0*/  ISETP.GT.AND P2, PT, R5, 0xf1, PT ;  /* 0x000000f10500780c */ /* 0x000fe20003f44270 */
[----:B-----5:R-:W-:Y:S01]  /*81e0*/  FMUL R21, R167, R10 ;  /* 0x0000000aa7157220 */ /* 0x020fe20000400000 */
[----:B------:R-:W-:Y:S01]  /*81f0*/  IMAD.X R29, R27, 0x1, R6, P5 ;  /* 0x000000011b1d7824 */ /* 0x000fe200028e0606 */
[----:B------:R-:W-:Y:S01]  /*8200*/  BSSY B1, `(.L_x_267) ;  /* 0x0000009000017945 */ /* 0x000fe20003800000 */
[----:B------:R-:W-:Y:S01]  /*8210*/  ISETP.GT.AND P1, PT, R166, RZ, P2 ;  /* 0x000000ffa600720c */ /* 0x000fe20001724270 */
[----:B------:R-:W-:Y:S01]  /*8220*/  FFMA R21, R144, R11, R21 ;  /* 0x0000000b90157223 */ /* 0x000fe20000000015 */
[----:B------:R-:W-:-:S04]  /*8230*/  IADD3 R36, P5, R34, R4, RZ ;  /* 0x0000000422247210 */ /* 0x000fc80007fbe0ff */
[----:B------:R0:W-:Y:S01]  /*8240*/  @P6 STG.E desc[UR16][R28.64], R21 ;  /* 0x000000151c006986 */ /* 0x0001e2000c101910 */
[----:B------:R-:W-:-:S04]  /*8250*/  IADD3 R30, P6, R32, UR10, RZ ;  /* 0x0000000a201e7c10 */ /* 0x000fc8000ffde0ff */
[----:B------:R-:W-:Y:S02]  /*8260*/  IADD3.X R31, R33, UR11, RZ, P6, !PT ;  /* 0x0000000b211f7c10 */ /* 0x000fe4000b7fe4ff */
[----:B------:R-:W-:Y:S07]  /*8270*/  @!P1 BRA `(.L_x_268) ;  /* 0x0000000000049947 */ /* 0x000fee0003800000 */
[----:B------:R0:W5:Y:S02]  /*8280*/  LDG.E.LTC128B R167, desc[UR16][R30.64] ;  /* 0x000000101ea77981 */ /* 0x000164000c1e1920 */
.L_x_268:
[----:B------:R-:W-:Y:S05]  /*8290*/  BSYNC B1 ;  /* 0x0000000000017941 */ /* 0x000fea0003800000 */
.L_x_267:
        /* <DEDUP_REMOVED lines=10> */
.L_x_270:
[----:B------:R-:W-:Y:S05]  /*8340*/  BSYNC B1 ;  /* 0x0000000000017941 */ /* 0x000fea0003800000 */
.L_x_269:
        /* <DEDUP_REMOVED lines=13> */
.L_x_272:
[----:B------:R-:W-:Y:S05]  /*8420*/  BSYNC B1 ;  /* 0x0000000000017941 */ /* 0x000fea0003800000 */
.L_x_271:
[----:B-1---5:R-:W-:Y:S01]  /*8430*/  FMUL R24, R167, R10 ;  /* 0x0000000aa7187220 */ /* 0x022fe20000400000 */
[----:B------:R-:W-:Y:S01]  /*8440*/  IMAD.X R39, R35, 0x1, R19, P5 ;  /* 0x0000000123277824 */ /* 0x000fe200028e0613 */
[----:B------:R-:W-:Y:S01]  /*8450*/  ISETP.GT.AND P6, PT, R166, RZ, P1 ;  /* 0x000000ffa600720c */ /* 0x000fe20000fc4270 */
[----:B------:R-:W-:Y:S01]  /*8460*/  BSSY B1, `(.L_x_273) ;  /* 0x0000008000017945 */ /* 0x000fe20003800000 */
[----:B------:R-:W-:Y:S01]  /*8470*/  FFMA R147, R147, R11, R24 ;  /* 0x0000000b93937223 */ /* 0x000fe20000000018 */
[----:B0-----:R-:W-:-:S04]  /*8480*/  IADD3 R26, P3, R28, R4, RZ ;  /* 0x000000041c1a7210 */ /* 0x001fc80007f7e0ff */
[----:B------:R0:W-:Y:S06]  /*8490*/  @P2 STG.E desc[UR16][R38.64], R147 ;  /* 0x0000009326002986 */ /* 0x0001ec000c101910 */
[----:B------:R-:W-:Y:S05]  /*84a0*/  @!P6 BRA `(.L_x_274) ;  /* 0x00000000000ce947 */ /* 0x000fea0003800000 */
[----:B------:R-:W-:-:S04]  /*84b0*/  IADD3 R24, P2, R22, UR10, RZ ;  /* 0x0000000a16187c10 */ /* 0x000fc8000ff5e0ff */
[----:B------:R-:W-:-:S05]  /*84c0*/  IADD3.X R25, R23, UR11, RZ, P2, !PT ;  /* 0x0000000b17197c10 */ /* 0x000fca00097fe4ff */
[----:B------:R1:W5:Y:S04]  /*84d0*/  LDG.E.LTC128B R167, desc[UR16][R24.64] ;  /* 0x0000001018a77981 */ /* 0x000368000c1e1920 */
.L_x_274:
[----:B------:R-:W-:Y:S05]  /*84e0*/  BSYNC B1 ;  /* 0x0000000000017941 */ /* 0x000fea0003800000 */
.L_x_273:
[----:B------:R-:W-:Y:S01]  /*84f0*/  ISETP.GT.AND P2, PT, R5, 0xf9, PT ;  /* 0x000000f90500780c */ /* 0x000fe20003f44270 */
[----:B-----5:R-:W-:Y:S01]  /*8500*/  FMUL R21, R167, R10 ;  /* 0x0000000aa7157220 */ /* 0x020fe20000400000 */
[----:B------:R-:W-:Y:S01]  /*8510*/  IMAD.X R27, R29, 0x1, R6, P3 ;  /* 0x000000011d1b7824 */ /* 0x000fe200018e0606 */
[----:B-1----:R-:W-:Y:S01]  /*8520*/  IADD3 R24, P3, R36, R4, RZ ;  /* 0x0000000424187210 */ /* 0x002fe20007f7e0ff */
[----:B------:R-:W-:Y:S01]  /*8530*/  BSSY B1, `(.L_x_275) ;  /* 0x0000008000017945 */ /* 0x000fe20003800000 */
[----:B------:R-:W-:Y:S01]  /*8540*/  ISETP.GT.AND P5, PT, R166, RZ, P2 ;  /* 0x000000ffa600720c */ /* 0x000fe200017a4270 */
[----:B------:R-:W-:-:S05]  /*8550*/  FFMA R21, R148, R11, R21 ;  /* 0x0000000b94157223 */ /* 0x000fca0000000015 */
[----:B------:R1:W-:Y:S01]  /*8560*/  @P6 STG.E desc[UR16][R26.64], R21 ;  /* 0x000000151a006986 */ /* 0x0003e2000c101910 */
[----:B------:R-:W-:-:S04]  /*8570*/  IADD3 R4, P6, R30, UR10, RZ ;  /* 0x0000000a1e047c10 */ /* 0x000fc8000ffde0ff */
[----:B------:R-:W-:Y:S02]  /*8580*/  IADD3.X R5, R31, UR11, RZ, P6, !PT ;  /* 0x0000000b1f057c10 */ /* 0x000fe4000b7fe4ff */
[----:B------:R-:W-:Y:S07]  /*8590*/  @!P5 BRA `(.L_x_276) ;  /* 0x000000000004d947 */ /* 0x000fee0003800000 */
[----:B------:R0:W5:Y:S02]  /*85a0*/  LDG.E.LTC128B R167, desc[UR16][R4.64] ;  /* 0x0000001004a77981 */ /* 0x000164000c1e1920 */
.L_x_276:
[----:B------:R-:W-:Y:S05]  /*85b0*/  BSYNC B1 ;  /* 0x0000000000017941 */ /* 0x000fea0003800000 */
.L_x_275:
[----:B0----5:R-:W-:Y:S01]  /*85c0*/  FMUL R4, R167, R10 ;  /* 0x0000000aa7047220 */ /* 0x021fe20000400000 */
[----:B------:R-:W-:Y:S01]  /*85d0*/  IMAD.X R25, R37, 0x1, R6, P3 ;  /* 0x0000000125197824 */ /* 0x000fe200018e0606 */
[----:B------:R-:W-:Y:S01]  /*85e0*/  ISETP.GT.AND P1, PT, R166, 0x8, P1 ;  /* 0x00000008a600780c */ /* 0x000fe20000f24270 */
        /* <DEDUP_REMOVED lines=8> */
.L_x_278:
[----:B------:R-:W-:Y:S05]  /*8670*/  BSYNC B1 ;  /* 0x0000000000017941 */ /* 0x000fea0003800000 */
.L_x_277:
[----:B------:R-:W-:Y:S01]  /*8680*/  ISETP.GT.AND P2, PT, R166, 0x8, P2 ;  /* 0x00000008a600780c */ /* 0x000fe20001744270 */
[----:B-1---5:R-:W-:Y:S01]  /*8690*/  FMUL R5, R167, R10 ;  /* 0x0000000aa7057220 */ /* 0x022fe20000400000 */
[----:B------:R-:W-:Y:S01]  /*86a0*/  IMAD.X R27, R29, 0x1, R19, P6 ;  /* 0x000000011d1b7824 */ /* 0x000fe200030e0613 */
[----:B------:R-:W-:Y:S02]  /*86b0*/  BSSY B1, `(.L_x_279) ;  /* 0x0000007000017945 */ /* 0x000fe40003800000 */
[----:B------:R-:W-:-:S05]  /*86c0*/  FFMA R21, R150, R11, R5 ;  /* 0x0000000b96157223 */ /* 0x000fca0000000005 */
[----:B------:R1:W-:Y:S01]  /*86d0*/  @P1 STG.E desc[UR16][R26.64], R21 ;  /* 0x000000151a001986 */ /* 0x0003e2000c101910 */
[----:B------:R-:W-:-:S04]  /*86e0*/  IADD3 R4, P1, R30, UR8, RZ ;  /* 0x000000081e047c10 */ /* 0x000fc8000ff3e0ff */
[----:B------:R-:W-:Y:S01]  /*86f0*/  IADD3.X R5, R31, UR9, RZ, P1, !PT ;  /* 0x000000091f057c10 */ /* 0x000fe20008ffe4ff */
[----:B------:R-:W-:Y:S08]  /*8700*/  @!P2 BRA `(.L_x_280) ;  /* 0x000000000004a947 */ /* 0x000ff00003800000 */
[----:B------:R0:W5:Y:S02]  /*8710*/  LDG.E.LTC128B R167, desc[UR16][R4.64] ;  /* 0x0000001004a77981 */ /* 0x000164000c1e1920 */
.L_x_280:
[----:B------:R-:W-:Y:S05]  /*8720*/  BSYNC B1 ;  /* 0x0000000000017941 */ /* 0x000fea0003800000 */
.L_x_279:
[----:B------:R-:W-:Y:S05]  /*8730*/  @!P2 BRA `(.L_x_281) ;  /* 0x0000002c0024a947 */ /* 0x000fea0003800000 */
[----:B------:R-:W-:Y:S01]  /*8740*/  IADD3 R20, P1, R36, R20, RZ ;  /* 0x0000001424147210 */ /* 0x000fe20007f3e0ff */
[----:B0----5:R-:W-:-:S04]  /*8750*/  FMUL R4, R167, R10 ;  /* 0x0000000aa7047220 */ /* 0x021fc80000400000 */
[----:B-1----:R-:W-:Y:S02]  /*8760*/  IMAD.X R21, R37, 0x1, R19, P1 ;  /* 0x0000000125157824 */ /* 0x002fe400008e0613 */
[----:B------:R-:W-:-:S05]  /*8770*/  FFMA R151, R151, R11, R4 ;  /* 0x0000000b97977223 */ /* 0x000fca0000000004 */
[----:B------:R0:W-:Y:S01]  /*8780*/  STG.E desc[UR16][R20.64], R151 ;  /* 0x0000009714007986 */ /* 0x0001e2000c101910 */
[----:B------:R-:W-:Y:S05]  /*8790*/  BRA `(.L_x_281) ;  /* 0x0000002c000c7947 */ /* 0x000fea0003800000 */
.L_x_30:
[----:B------:R-:W-:Y:S01]  /*87a0*/  ISETP.GT.AND P2, PT, R5, 0x1, PT ;  /* 0x000000010500780c */ /* 0x000fe20003f44270 */
[----:B------:R-:W-:Y:S01]  /*87b0*/  ULDC.64 UR8, c[0x0][0x6c0] ;  /* 0x0001b00000087ab9 */ /* 0x000fe20000000a00 */
[----:B------:R-:W-:Y:S01]  /*87c0*/  ISETP.GT.AND P1, PT, R166, 0x8, P1 ;  /* 0x00000008a600780c */ /* 0x000fe20000f24270 */
[-C--:B--2---:R-:W-:Y:S01]  /*87d0*/  FMUL R19, R24, R11.reuse ;  /* 0x0000000b18137220 */ /* 0x084fe20000400000 */
[----:B------:R-:W-:Y:S01]  /*87e0*/  LEA R22, P6, R168, UR8, 0x2 ;  /* 0x00000008a8167c11 */ /* 0x000fe2000f8c10ff */
[-C--:B------:R-:W-:Y:S01]  /*87f0*/  FMUL R155, R25, R11.reuse ;  /* 0x0000000b199b7220 */ /* 0x080fe20000400000 */
[----:B------:R-:W-:Y:S01]  /*8800*/  ISETP.GT.AND P3, PT, R166, RZ, P2 ;  /* 0x000000ffa600720c */ /* 0x000fe20001764270 */
[----:B------:R-:W-:Y:S01]  /*8810*/  IMAD.SHL.U32 R6, R20, 0x20, RZ ;  /* 0x0000002014067824 */ /* 0x000fe200078e00ff */
[----:B------:R-:W-:Y:S01]  /*8820*/  LEA.HI.X R23, R168, UR9, R173, 0x2, P6 ;  /* 0x00000009a8177c11 */ /* 0x000fe2000b0f14ad */
[-C--:B------:R-:W-:Y:S01]  /*8830*/  FMUL R157, R26, R11.reuse ;  /* 0x0000000b1a9d7220 */ /* 0x080fe20000400000 */
[-C--:B------:R-:W-:Y:S01]  /*8840*/  LEA R152, P6, R20, R22.reuse, 0x2 ;  /* 0x0000001614987211 */ /* 0x080fe200078c10ff */
[----:B------:R-:W-:Y:S01]  /*8850*/  FMUL R159, R27, R11 ;  /* 0x0000000b1b9f7220 */ /* 0x000fe20000400000 */
[----:B------:R-:W-:Y:S01]  /*8860*/  ISETP.GT.AND P2, PT, R166, 0x8, P2 ;  /* 0x00000008a600780c */ /* 0x000fe20001744270 */
[----:B------:R-:W-:Y:S01]  /*8870*/  @P5 STG.E desc[UR16][R22.64], R19 ;  /* 0x0000001316005986 */ /* 0x000fe2000c101910 */
[C-C-:B------:R-:W-:Y:S01]  /*8880*/  LEA.HI.X R153, R20.reuse, R23, R21.reuse, 0x2, P6 ;  /* 0x0000001714997211 */ /* 0x140fe200030f1415 */
[----:B------:R-:W-:Y:S01]  /*8890*/  FMUL R33, R33, R11 ;  /* 0x0000000b21217220 */ /* 0x000fe20000400000 */
[----:B------:R-:W-:Y:S01]  /*88a0*/  SHF.L.U64.HI R4, R20, 0x5, R21 ;  /* 0x0000000514047819 */ /* 0x000fe20000010215 */
[----:B------:R-:W-:Y:S01]  /*88b0*/  @P1 IMAD.MOV.U32 R20, RZ, RZ, R22 ;  /* 0x000000ffff141224 */ /* 0x000fe200078e0016 */
[----:B------:R-:W-:Y:S01]  /*88c0*/  IADD3 R24, P5, R6, R22, RZ ;  /* 0x0000001606187210 */ /* 0x000fe20007fbe0ff */
[----:B------:R0:W-:Y:S01]  /*88d0*/  @P3 STG.E desc[UR16][R152.64], R155 ;  /* 0x0000009b98003986 */ /* 0x0001e2000c101910 */
[----:B------:R-:W-:Y:S01]  /*88e0*/  ISETP.GT.AND P3, PT, R5, 0x8, PT ;  /* 0x000000080500780c */ /* 0x000fe20003f64270 */
[----:B------:R-:W-:-:S02]  /*88f0*/  @P1 IMAD.MOV.U32 R21, RZ, RZ, R23 ;  /* 0x000000ffff151224 */ /* 0x000fc400078e0017 */
[-C--:B------:R-:W-:Y:S01]  /*8900*/  FMUL R35, R35, R11.reuse ;  /* 0x0000000b23237220 */ /* 0x080fe20000400000 */
[----:B------:R-:W-:Y:S01]  /*8910*/  IMAD.X R25, R4, 0x1, R23, P5 ;  /* 0x0000000104197824 */ /* 0x000fe200028e0617 */
[----:B------:R-:W-:Y:S01]  /*8920*/  ISETP.GT.AND P6, PT, R166, RZ, P3 ;  /* 0x000000ffa600720c */ /* 0x000fe20001fc4270 */
[-C--:B------:R-:W-:Y:S01]  /*8930*/  FMUL R37, R37, R11.reuse ;  /* 0x0000000b25257220 */ /* 0x080fe20000400000 */
[----:B------:R1:W-:Y:S01]  /*8940*/  @P1 STG.E desc[UR16][R20.64+0x20], R157 ;  /* 0x0000209d14001986 */ /* 0x0003e2000c101910 */
[----:B------:R-:W-:Y:S01]  /*8950*/  ISETP.GT.AND P1, PT, R5, 0x9, PT ;  /* 0x000000090500780c */ /* 0x000fe20003f24270 */
[-C--:B------:R-:W-:Y:S01]  /*8960*/  FMUL R39, R39, R11.reuse ;  /* 0x0000000b27277220 */ /* 0x080fe20000400000 */
[----:B------:R-:W-:Y:S01]  /*8970*/  IADD3 R26, P5, R6, R152, RZ ;  /* 0x00000098061a7210 */ /* 0x000fe20007fbe0ff */
[-C--:B------:R-:W-:Y:S01]  /*8980*/  FMUL R41, R41, R11.reuse ;  /* 0x0000000b29297220 */ /* 0x080fe20000400000 */
[-C--:B0-----:R-:W-:Y:S01]  /*8990*/  FMUL R155, R28, R11.reuse ;  /* 0x0000000b1c9b7220 */ /* 0x081fe20000400000 */
[----:B------:R-:W-:Y:S01]  /*89a0*/  ISETP.GT.AND P3, PT, R166, 0x8, P3 ;  /* 0x00000008a600780c */ /* 0x000fe20001f64270 */
[----:B------:R-:W-:Y:S01]  /*89b0*/  FMUL R43, R43, R11 ;  /* 0x0000000b2b2b7220 */ /* 0x000fe20000400000 */
[----:B------:R-:W-:-:S02]  /*89c0*/  IMAD.X R27, R4, 0x1, R153, P5 ;  /* 0x00000001041b7824 */ /* 0x000fc400028e0699 */
[-C--:B------:R-:W-:Y:S01]  /*89d0*/  FMUL R45, R45, R11.reuse ;  /* 0x0000000b2d2d7220 */ /* 0x080fe20000400000 */
[-C--:B------:R-:W-:Y:S01]  /*89e0*/  FMUL R47, R47, R11.reuse ;  /* 0x0000000b2f2f7220 */ /* 0x080fe20000400000 */
[-C--:B------:R-:W-:Y:S01]  /*89f0*/  FMUL R49, R49, R11.reuse ;  /* 0x0000000b31317220 */ /* 0x080fe20000400000 */
[----:B-1----:R-:W-:Y:S02]  /*8a00*/  @P2 IMAD.MOV.U32 R20, RZ, RZ, R152 ;  /* 0x000000ffff142224 */ /* 0x002fe400078e0098 */
[-C--:B------:R-:W-:Y:S01]  /*8a10*/  FMUL R157, R29, R11.reuse ;  /* 0x0000000b1d9d7220 */ /* 0x080fe20000400000 */
[----:B------:R-:W-:Y:S02]  /*8a20*/  @P2 IMAD.MOV.U32 R21, RZ, RZ, R153 ;  /* 0x000000ffff152224 */ /* 0x000fe400078e0099 */
[-C--:B------:R-:W-:Y:S01]  /*8a30*/  FMUL R51, R51, R11.reuse ;  /* 0x0000000b33337220 */ /* 0x080fe20000400000 */
[-C--:B------:R-:W-:Y:S01]  /*8a40*/  FMUL R53, R53, R11.reuse ;  /* 0x0000000b35357220 */ /* 0x080fe20000400000 */
[-C--:B------:R-:W-:Y:S01]  /*8a50*/  FMUL R55, R55, R11.reuse ;  /* 0x0000000b37377220 */ /* 0x080fe20000400000 */
[-C--:B------:R-:W-:Y:S01]  /*8a60*/  FMUL R57, R57, R11.reuse ;  /* 0x0000000b39397220 */ /* 0x080fe20000400000 */
[----:B------:R0:W-:Y:S01]  /*8a70*/  @P2 STG.E desc[UR16][R20.64+0x20], R159 ;  /* 0x0000209f14002986 */ /* 0x0001e2000c101910 */
[C---:B------:R-:W-:Y:S01]  /*8a80*/  ISETP.GT.AND P2, PT, R166.reuse, RZ, P1 ;  /* 0x000000ffa600720c */ /* 0x040fe20000f44270 */
[-C--:B------:R-:W-:Y:S01]  /*8a90*/  FMUL R59, R59, R11.reuse ;  /* 0x0000000b3b3b7220 */ /* 0x080fe20000400000 */
[----:B------:R-:W-:Y:S01]  /*8aa0*/  ISETP.GT.AND P1, PT, R166, 0x8, P1 ;  /* 0x00000008a600780c */ /* 0x000fe20000f24270 */
[----:B------:R1:W-:Y:S01]  /*8ab0*/  @P6 STG.E desc[UR16][R24.64], R155 ;  /* 0x0000009b18006986 */ /* 0x0003e2000c101910 */
[----:B------:R-:W-:Y:S01]  /*8ac0*/  IADD3 R19, P6, R6, 0x20, RZ ;  /* 0x0000002006137810 */ /* 0x000fe20007fde0ff */
[-C--:B------:R-:W-:Y:S01]  /*8ad0*/  FMUL R61, R61, R11.reuse ;  /* 0x0000000b3d3d7220 */ /* 0x080fe20000400000 */
[-C--:B------:R-:W-:Y:S01]  /*8ae0*/  FMUL R63, R63, R11.reuse ;  /* 0x0000000b3f3f7220 */ /* 0x080fe20000400000 */
[-C--:B------:R-:W-:Y:S01]  /*8af0*/  FMUL R65, R65, R11.reuse ;  /* 0x0000000b41417220 */ /* 0x080fe20000400000 */
[----:B------:R-:W-:Y:S01]  /*8b00*/  IADD3 R22, P5, R19, R22, RZ ;  /* 0x0000001613167210 */ /* 0x000fe20007fbe0ff */
[-C--:B------:R-:W-:Y:S01]  /*8b10*/  FMUL R67, R67, R11.reuse ;  /* 0x0000000b43437220 */ /* 0x080fe20000400000 */
[----:B------:R-:W-:Y:S01]  /*8b20*/  FMUL R69, R69, R11 ;  /* 0x0000000b45457220 */ /* 0x000fe20000400000 */
[----:B0-----:R-:W-:-:S02]  /*8b30*/  IMAD.X R20, RZ, RZ, R4, P6 ;  /* 0x000000ffff147224 */ /* 0x001fc400030e0604 */
[-C--:B------:R-:W-:Y:S01]  /*8b40*/  FMUL R21, R30, R11.reuse ;  /* 0x0000000b1e157220 */ /* 0x080fe20000400000 */
[----:B------:R0:W-:Y:S01]  /*8b50*/  @P2 STG.E desc[UR16][R26.64], R157 ;  /* 0x0000009d1a002986 */ /* 0x0001e2000c101910 */
[----:B------:R-:W-:Y:S01]  /*8b60*/  ISETP.GT.AND P2, PT, R5, 0x10, PT ;  /* 0x000000100500780c */ /* 0x000fe20003f44270 */
[----:B------:R-:W-:Y:S01]  /*8b70*/  IMAD.X R23, R20, 0x1, R23, P5 ;  /* 0x0000000114177824 */ /* 0x000fe200028e0617 */
[----:B------:R-:W-:Y:S01]  /*8b80*/  IADD3 R28, P5, R19, R152, RZ ;  /* 0x00000098131c7210 */ /* 0x000fe20007fbe0ff */
[-C--:B-1----:R-:W-:Y:S01]  /*8b90*/  FMUL R155, R31, R11.reuse ;  /* 0x0000000b1f9b7220 */ /* 0x082fe20000400000 */
[----:B------:R-:W-:Y:S01]  /*8ba0*/  IADD3 R30, P6, R6, R24, RZ ;  /* 0x00000018061e7210 */ /* 0x000fe20007fde0ff */
[-C--:B------:R-:W-:Y:S01]  /*8bb0*/  FMUL R71, R71, R11.reuse ;  /* 0x0000000b47477220 */ /* 0x080fe20000400000 */
[----:B------:R1:W-:Y:S01]  /*8bc0*/  @P3 STG.E desc[UR16][R22.64], R21 ;  /* 0x0000001516003986 */ /* 0x0003e2000c101910 */
[----:B------:R-:W-:Y:S01]  /*8bd0*/  IMAD.X R29, R20, 0x1, R153, P5 ;  /* 0x00000001141d7824 */ /* 0x000fe200028e0699 */
[----:B------:R-:W-:Y:S01]  /*8be0*/  ISETP.GT.AND P5, PT, R166, RZ, P2 ;  /* 0x000000ffa600720c */ /* 0x000fe200017a4270 */
[----:B------:R-:W-:Y:S01]  /*8bf0*/  IMAD.X R31, R4, 0x1, R25, P6 ;  /* 0x00000001041f7824 */ /* 0x000fe200030e0619 */
[----:B------:R-:W-:Y:S01]  /*8c00*/  ISETP.GT.AND P3, PT, R5, 0x11, PT ;  /* 0x000000110500780c */ /* 0x000fe20003f64270 */
[-C--:B0-----:R-:W-:Y:S01]  /*8c10*/  FMUL R157, R32, R11.reuse ;  /* 0x0000000b209d7220 */ /* 0x081fe20000400000 */
[----:B------:R0:W-:Y:S01]  /*8c20*/  @P1 STG.E desc[UR16][R28.64], R155 ;  /* 0x0000009b1c001986 */ /* 0x0001e2000c101910 */
[----:B------:R-:W-:Y:S01]  /*8c30*/  IADD3 R152, P6, R6, R26, RZ ;  /* 0x0000001a06987210 */ /* 0x000fe20007fde0ff */
[-C--:B------:R-:W-:Y:S01]  /*8c40*/  FMUL R73, R73, R11.reuse ;  /* 0x0000000b49497220 */ /* 0x080fe20000400000 */
[C---:B------:R-:W-:Y:S01]  /*8c50*/  ISETP.GT.AND P1, PT, R166.reuse, RZ, P3 ;  /* 0x000000ffa600720c */ /* 0x040fe20001f24270 */
[-C--:B------:R-:W-:Y:S01]  /*8c60*/  FMUL R75, R75, R11.reuse ;  /* 0x0000000b4b4b7220 */ /* 0x080fe20000400000 */
[----:B------:R-:W-:Y:S01]  /*8c70*/  ISETP.GT.AND P2, PT, R166, 0x8, P2 ;  /* 0x00000008a600780c */ /* 0x000fe20001744270 */
[----:B------:R-:W-:Y:S01]  /*8c80*/  IMAD.X R153, R4, 0x1, R27, P6 ;  /* 0x0000000104997824 */ /* 0x000fe200030e061b */
[----:B------:R-:W-:Y:S01]  /*8c90*/  ISETP.GT.AND P3, PT, R166, 0x8, P3 ;  /* 0x00000008a600780c */ /* 0x000fe20001f64270 */
[-C--:B-1----:R-:W-:Y:S01]  /*8ca0*/  FMUL R21, R34, R11.reuse ;  /* 0x0000000b22157220 */ /* 0x082fe20000400000 */
[----:B------:R-:W-:Y:S01]  /*8cb0*/  @P5 STG.E desc[UR16][R30.64], R157 ;  /* 0x0000009d1e005986 */ /* 0x000fe2000c101910 */
[----:B------:R-:W-:Y:S01]  /*8cc0*/  IADD3 R22, P5, R19, R24, RZ ;  /* 0x0000001813167210 */ /* 0x000fe20007fbe0ff */
[-C--:B------:R-:W-:Y:S01]  /*8cd0*/  FMUL R77, R77, R11.reuse ;  /* 0x0000000b4d4d7220 */ /* 0x080fe20000400000 */
[-C--:B------:R-:W-:Y:S01]  /*8ce0*/  FMUL R79, R79, R11.reuse ;  /* 0x0000000b4f4f7220 */ /* 0x080fe20000400000 */
[-C--:B------:R-:W-:Y:S01]  /*8cf0*/  FMUL R81, R81, R11.reuse ;  /* 0x0000000b51517220 */ /* 0x080fe20000400000 */
[-C--:B------:R-:W-:Y:S01]  /*8d00*/  FMUL R83, R83, R11.reuse ;  /* 0x0000000b53537220 */ /* 0x080fe20000400000 */
[----:B------:R-:W-:Y:S01]  /*8d10*/  IMAD.X R23, R20, 0x1, R25, P5 ;  /* 0x0000000114177824 */ /* 0x000fe200028e0619 */
[----:B------:R-:W-:Y:S01]  /*8d20*/  IADD3 R24, P5, R19, R26, RZ ;  /* 0x0000001a13187210 */ /* 0x000fe20007fbe0ff */
[----:B------:R1:W-:Y:S01]  /*8d30*/  @P1 STG.E desc[UR16][R152.64], R33 ;  /* 0x0000002198001986 */ /* 0x0003e2000c101910 */
[----:B------:R-:W-:Y:S01]  /*8d40*/  ISETP.GT.AND P1, PT, R5, 0x18, PT ;  /* 0x000000180500780c */ /* 0x000fe20003f24270 */
[-C--:B------:R-:W-:Y:S01]  /*8d50*/  FMUL R85, R85, R11.reuse ;  /* 0x0000000b55557220 */ /* 0x080fe20000400000 */
[----:B------:R-:W-:Y:S01]  /*8d60*/  IADD3 R26, P6, R6, R30, RZ ;  /* 0x0000001e061a7210 */ /* 0x000fe20007fde0ff */
[----:B------:R-:W-:Y:S01]  /*8d70*/  IMAD.X R25, R20, 0x1, R27, P5 ;  /* 0x0000000114197824 */ /* 0x000fe200028e061b */
[----:B------:R-:W-:Y:S01]  /*8d80*/  ISETP.GT.AND P5, PT, R166, RZ, P1 ;  /* 0x000000ffa600720c */ /* 0x000fe20000fa4270 */
[----:B------:R2:W-:Y:S01]  /*8d90*/  @P2 STG.E desc[UR16][R22.64], R21 ;  /* 0x0000001516002986 */ /* 0x0005e2000c101910 */
[----:B------:R-:W-:Y:S01]  /*8da0*/  ISETP.GT.AND P2, PT, R5, 0x19, PT ;  /* 0x000000190500780c */ /* 0x000fe20003f44270 */
[----:B------:R-:W-:Y:S01]  /*8db0*/  IMAD.X R27, R4, 0x1, R31, P6 ;  /* 0x00000001041b7824 */ /* 0x000fe200030e061f */
[----:B0-----:R-:W-:Y:S01]  /*8dc0*/  IADD3 R28, P6, R6, R152, RZ ;  /* 0x00000098061c7210 */ /* 0x001fe20007fde0ff */
[----:B------:R0:W-:Y:S01]  /*8dd0*/  @P3 STG.E desc[UR16][R24.64], R35 ;  /* 0x0000002318003986 */ /* 0x0001e2000c101910 */
[----:B------:R-:W-:Y:S01]  /*8de0*/  ISETP.GT.AND P3, PT, R166, RZ, P2 ;  /* 0x000000ffa600720c */ /* 0x000fe20001764270 */
[-C--:B-1----:R-:W-:Y:S01]  /*8df0*/  FMUL R33, R36, R11.reuse ;  /* 0x0000000b24217220 */ /* 0x082fe20000400000 */
[----:B------:R-:W-:Y:S01]  /*8e00*/  ISETP.GT.AND P1, PT, R166, 0x8, P1 ;  /* 0x00000008a600780c */ /* 0x000fe20000f24270 */
[----:B------:R-:W-:Y:S01]  /*8e10*/  IMAD.X R29, R4, 0x1, R153, P6 ;  /* 0x00000001041d7824 */ /* 0x000fe200030e0699 */
[----:B------:R-:W-:Y:S01]  /*8e20*/  ISETP.GT.AND P2, PT, R166, 0x8, P2 ;  /* 0x00000008a600780c */ /* 0x000fe20001744270 */
[-C--:B------:R-:W-:Y:S01]  /*8e30*/  FMUL R87, R87, R11.reuse ;  /* 0x0000000b57577220 */ /* 0x080fe20000400000 */
[-C--:B------:R-:W-:Y:S01]  /*8e40*/  FMUL R89, R89, R11.reuse ;  /* 0x0000000b59597220 */ /* 0x080fe20000400000 */
[----:B------:R1:W-:Y:S01]  /*8e50*/  @P5 STG.E desc[UR16][R26.64], R33 ;  /* 0x000000211a005986 */ /* 0x0003e2000c101910 */
[----:B--2---:R-:W-:Y:S01]  /*8e60*/  IADD3 R22, P5, R19, R30, RZ ;  /* 0x0000001e13167210 */ /* 0x004fe20007fbe0ff */
[-C--:B------:R-:W-:Y:S01]  /*8e70*/  FMUL R21, R38, R11.reuse ;  /* 0x0000000b26157220 */ /* 0x080fe20000400000 */
[----:B------:R-:W-:Y:S01]  /*8e80*/  IADD3 R30, P6, R6, R26, RZ ;  /* 0x0000001a061e7210 */ /* 0x000fe20007fde0ff */
[-C--:B0-----:R-:W-:Y:S01]  /*8e90*/  FMUL R35, R40, R11.reuse ;  /* 0x0000000b28237220 */ /* 0x081fe20000400000 */
[-C--:B------:R-:W-:Y:S01]  /*8ea0*/  FMUL R91, R91, R11.reuse ;  /* 0x0000000b5b5b7220 */ /* 0x080fe20000400000 */
[----:B------:R-:W-:Y:S01]  /*8eb0*/  IMAD.X R23, R20, 0x1, R31, P5 ;  /* 0x0000000114177824 */ /* 0x000fe200028e061f */
[----:B------:R-:W-:Y:S01]  /*8ec0*/  IADD3 R24, P5, R19, R152, RZ ;  /* 0x0000009813187210 */ /* 0x000fe20007fbe0ff */
[----:B------:R-:W-:Y:S01]  /*8ed0*/  @P3 STG.E desc[UR16][R28.64], R37 ;  /* 0x000000251c003986 */ /* 0x000fe2000c101910 */
[C---:B------:R-:W-:Y:S01]  /*8ee0*/  ISETP.GT.AND P3, PT, R5.reuse, 0x20, PT ;  /* 0x000000200500780c */ /* 0x040fe20003f64270 */
[----:B------:R-:W-:Y:S01]  /*8ef0*/  IMAD.X R31, R4, 0x1, R27, P6 ;  /* 0x00000001041f7824 */ /* 0x000fe200030e061b */
[----:B------:R-:W-:Y:S01]  /*8f00*/  IADD3 R32, P6, R6, R28, RZ ;  /* 0x0000001c06207210 */ /* 0x000fe20007fde0ff */
[----:B------:R-:W-:Y:S01]  /*8f10*/  IMAD.X R25, R20, 0x1, R153, P5 ;  /* 0x0000000114197824 */ /* 0x000fe200028e0699 */
[----:B------:R-:W-:Y:S01]  /*8f20*/  ISETP.GT.AND P5, PT, R166, RZ, P3 ;  /* 0x000000ffa600720c */ /* 0x000fe20001fa4270 */
[----:B------:R0:W-:Y:S01]  /*8f30*/  @P1 STG.E desc[UR16][R22.64], R21 ;  /* 0x0000001516001986 */ /* 0x0001e2000c101910 */
[----:B------:R-:W-:Y:S01]  /*8f40*/  ISETP.GT.AND P1, PT, R5, 0x21, PT ;  /* 0x000000210500780c */ /* 0x000fe20003f24270 */
[----:B-1----:R-:W-:Y:S01]  /*8f50*/  IMAD.X R33, R4, 0x1, R29, P6 ;  /* 0x0000000104217824 */ /* 0x002fe200030e061d */
[C---:B------:R-:W-:Y:S01]  /*8f60*/  ISETP.GT.AND P3, PT, R166.reuse, 0x8, P3 ;  /* 0x00000008a600780c */ /* 0x040fe20001f64270 */
[----:B------:R1:W-:Y:S01]  /*8f70*/  @P2 STG.E desc[UR16][R24.64], R39 ;  /* 0x0000002718002986 */ /* 0x0003e2000c101910 */
[C---:B------:R-:W-:Y:S01]  /*8f80*/  ISETP.GT.AND P2, PT, R166.reuse, RZ, P1 ;  /* 0x000000ffa600720c */ /* 0x040fe20000f44270 */
[-C--:B------:R-:W-:Y:S01]  /*8f90*/  FMUL R93, R93, R11.reuse ;  /* 0x0000000b5d5d7220 */ /* 0x080fe20000400000 */
[----:B------:R-:W-:Y:S01]  /*8fa0*/  ISETP.GT.AND P1, PT, R166, 0x8, P1 ;  /* 0x00000008a600780c */ /* 0x000fe20000f24270 */
[-C--:B------:R-:W-:Y:S01]  /*8fb0*/  FMUL R95, R95, R11.reuse ;  /* 0x0000000b5f5f7220 */ /* 0x080fe20000400000 */
[-C--:B------:R-:W-:Y:S01]  /*8fc0*/  FMUL R97, R97, R11.reuse ;  /* 0x0000000b61617220 */ /* 0x080fe20000400000 */
[-C--:B------:R-:W-:Y:S01]  /*8fd0*/  FMUL R99, R99, R11.reuse ;  /* 0x0000000b63637220 */ /* 0x080fe20000400000 */
[-C--:B------:R-:W-:Y:S01]  /*8fe0*/  FMUL R101, R101, R11.reuse ;  /* 0x0000000b65657220 */ /* 0x080fe20000400000 */
[----:B------:R2:W-:Y:S01]  /*8ff0*/  @P5 STG.E desc[UR16][R30.64], R35 ;  /* 0x000000231e005986 */ /* 0x0005e2000c101910 */
[----:B0-----:R-:W-:Y:S01]  /*9000*/  IADD3 R22, P5, R19, R26, RZ ;  /* 0x0000001a13167210 */ /* 0x001fe20007fbe0ff */
[-C--:B------:R-:W-:Y:S01]  /*9010*/  FMUL R21, R42, R11.reuse ;  /* 0x0000000b2a157220 */ /* 0x080fe20000400000 */
[----:B------:R-:W-:Y:S01]  /*9020*/  IADD3 R26, P6, R6, R30, RZ ;  /* 0x0000001e061a7210 */ /* 0x000fe20007fde0ff */
[-C--:B------:R-:W-:Y:S01]  /*9030*/  FMUL R103, R103, R11.reuse ;  /* 0x0000000b67677220 */ /* 0x080fe20000400000 */
[-C--:B------:R-:W-:Y:S01]  /*9040*/  FMUL R105, R105, R11.reuse ;  /* 0x0000000b69697220 */ /* 0x080fe20000400000 */
[----:B------:R-:W-:Y:S01]  /*9050*/  IMAD.X R23, R20, 0x1, R27, P5 ;  /* 0x0000000114177824 */ /* 0x000fe200028e061b */
[----:B-1----:R-:W-:Y:S01]  /*9060*/  IADD3 R24, P5, R19, R28, RZ ;  /* 0x0000001c13187210 */ /* 0x002fe20007fbe0ff */
        /* <DEDUP_REMOVED lines=8> */
[-C--:B--2---:R-:W-:Y:S01]  /*90f0*/  FMUL R35, R44, R11.reuse ;  /* 0x0000000b2c237220 */ /* 0x084fe20000400000 */
[C---:B------:R-:W-:Y:S01]  /*9100*/  ISETP.GT.AND P2, PT, R166.reuse, 0x8, P2 ;  /* 0x00000008a600780c */ /* 0x040fe20001744270 */
[----:B------:R1:W-:Y:S01]  /*9110*/  @P1 STG.E desc[UR16][R24.64], R43 ;  /* 0x0000002b18001986 */ /* 0x0003e2000c101910 */
[----:B------:R-:W-:Y:S01]  /*9120*/  ISETP.GT.AND P1, PT, R166, RZ, P3 ;  /* 0x000000ffa600720c */ /* 0x000fe20001f24270 */
[----:B------:R-:W-:Y:S01]  /*9130*/  IMAD.X R29, R4, 0x1, R33, P6 ;  /* 0x00000001041d7824 */ /* 0x000fe200030e0621 */
        /* <DEDUP_REMOVED lines=87> */
[----:B------:R-:W-:-:S02]  /*96b0*/  FMUL R151, R151, R11 ;  /* 0x0000000b97977220 */ /* 0x000fc40000400000 */
        /* <DEDUP_REMOVED lines=10> */
[----:B--2---:R-:W-:Y:S01]  /*9760*/  FMUL R35, R60, R11 ;  /* 0x0000000b3c237220 */ /* 0x004fe20000400000 */
[C---:B------:R-:W-:Y:S01]  /*9770*/  ISETP.GT.AND P1, PT, R166.reuse, 0x8, P1 ;  /* 0x00000008a600780c */ /* 0x040fe20000f24270 */
[----:B------:R1:W-:Y:S01]  /*9780*/  @P3 STG.E desc[UR16][R24.64], R59 ;  /* 0x0000003b18003986 */ /* 0x0003e2000c101910 */
[----:B------:R-:W-:Y:S01]  /*9790*/  ISETP.GT.AND P3, PT, R166, RZ, P2 ;  /* 0x000000ffa600720c */ /* 0x000fe20001764270 */
[----:B------:R-:W-:Y:S01]  /*97a0*/  IMAD.X R29, R4, 0x1, R33, P6 ;  /* 0x00000001041d7824 */ /* 0x000fe200030e0621 */
[----:B------:R-:W-:-:S05]  /*97b0*/  ISETP.GT.AND P2, PT, R166, 0x8, P2 ;  /* 0x00000008a600780c */ /* 0x000fca0001744270 */
[----:B------:R2:W-:Y:S01]  /*97c0*/  @P5 STG.E desc[UR16][R26.64], R35 ;  /* 0x000000231a005986 */ /* 0x0005e2000c101910 */
[----:B0-----:R-:W-:Y:S01]  /*97d0*/  IADD3 R22, P5, R19, R30, RZ ;  /* 0x0000001e13167210 */ /* 0x001fe20007fbe0ff */
[----:B------:R-:W-:Y:S01]  /*97e0*/  FMUL R21, R62, R11 ;  /* 0x0000000b3e157220 */ /* 0x000fe20000400000 */
[----:B------:R-:W-:-:S03]  /*97f0*/  IADD3 R30, P6, R6, R26, RZ ;  /* 0x0000001a061e7210 */ /* 0x000fc60007fde0ff */
        /* <DEDUP_REMOVED lines=391> */
[----:B------:R-:W-:Y:S01]  /*b070*/  IMAD.X R29, R4, 0x1, R33, P6 ;  /* 0x00000001041d7824 */ /* 0x000fe200030e0621 */
[----:B------:R1:W-:Y:S01]  /*b080*/  @P1 STG.E desc[UR16][R24.64], R139 ;  /* 0x0000008b18001986 */ /* 0x0003e2000c101910 */
[----:B------:R-:W-:-:S02]  /*b090*/  ISETP.GT.AND P1, PT, R166, RZ, P3 ;  /* 0x000000ffa600720c */ /* 0x000fc40001f24270 */
[C---:B------:R-:W-:Y:S02]  /*b0a0*/  ISETP.GT.AND P2, PT, R166.reuse, 0x8, P2 ;  /* 0x00000008a600780c */ /* 0x040fe40001744270 */
[----:B------:R-:W-:-:S03]  /*b0b0*/  ISETP.GT.AND P3, PT, R166, 0x8, P3 ;  /* 0x00000008a600780c */ /* 0x000fc60001f64270 */
        /* <DEDUP_REMOVED lines=21> */
[C---:B0-----:R-:W-:Y:S01]  /*b210*/  IADD3 R22, P5, R19.reuse, R26, RZ ;  /* 0x0000001a13167210 */ /* 0x041fe20007fbe0ff */
[----:B------:R-:W-:Y:S01]  /*b220*/  FMUL R21, R146, R11 ;  /* 0x0000000b92157220 */ /* 0x000fe20000400000 */
[----:B-1----:R-:W-:-:S03]  /*b230*/  IADD3 R24, P6, R19, R28, RZ ;  /* 0x0000001c13187210 */ /* 0x002fc60007fde0ff */
[C---:B------:R-:W-:Y:S01]  /*b240*/  IMAD.X R23, R20.reuse, 0x1, R27, P5 ;  /* 0x0000000114177824 */ /* 0x040fe200028e061b */
[----:B------:R-:W-:Y:S01]  /*b250*/  @P3 STG.E desc[UR16][R32.64], R145 ;  /* 0x0000009120003986 */ /* 0x000fe2000c101910 */
[C---:B------:R-:W-:Y:S01]  /*b260*/  ISETP.GT.AND P3, PT, R5.reuse, 0xf8, PT ;  /* 0x000000f80500780c */ /* 0x040fe20003f64270 */
[----:B------:R-:W-:Y:S01]  /*b270*/  IMAD.X R25, R20, 0x1, R29, P6 ;  /* 0x0000000114197824 */ /* 0x000fe200030e061d */
[----:B------:R-:W-:Y:S01]  /*b280*/  ISETP.GT.AND P5, PT, R5, 0xf9, PT ;  /* 0x000000f90500780c */ /* 0x000fe20003fa4270 */
[----:B------:R0:W-:Y:S01]  /*b290*/  @P1 STG.E desc[UR16][R22.64], R21 ;  /* 0x0000001516001986 */ /* 0x0001e2000c101910 */
[-C--:B------:R-:W-:Y:S02]  /*b2a0*/  IADD3 R26, P1, R6, R30.reuse, RZ ;  /* 0x0000001e061a7210 */ /* 0x080fe40007f3e0ff */
[----:B--2---:R-:W-:Y:S01]  /*b2b0*/  IADD3 R30, P6, R19, R30, RZ ;  /* 0x0000001e131e7210 */ /* 0x004fe20007fde0ff */
[----:B------:R1:W-:Y:S01]  /*b2c0*/  @P2 STG.E desc[UR16][R24.64], R147 ;  /* 0x0000009318002986 */ /* 0x0003e2000c101910 */
[----:B------:R-:W-:Y:S01]  /*b2d0*/  ISETP.GT.AND P2, PT, R166, RZ, P3 ;  /* 0x000000ffa600720c */ /* 0x000fe20001f44270 */
[--C-:B------:R-:W-:Y:S01]  /*b2e0*/  IMAD.X R27, R4, 0x1, R31.reuse, P1 ;  /* 0x00000001041b7824 */ /* 0x100fe200008e061f */
[----:B------:R-:W-:Y:S01]  /*b2f0*/  ISETP.GT.AND P1, PT, R166, RZ, P5 ;  /* 0x000000ffa600720c */ /* 0x000fe20002f24270 */
[----:B------:R-:W-:Y:S01]  /*b300*/  IMAD.X R31, R20, 0x1, R31, P6 ;  /* 0x00000001141f7824 */ /* 0x000fe200030e061f */
[----:B------:R-:W-:-:S02]  /*b310*/  IADD3 R28, P6, R6, R32, RZ ;  /* 0x00000020061c7210 */ /* 0x000fc40007fde0ff */
[----:B------:R-:W-:Y:S01]  /*b320*/  ISETP.GT.AND P3, PT, R166, 0x8, P3 ;  /* 0x00000008a600780c */ /* 0x000fe20001f64270 */
[-C--:B0-----:R-:W-:Y:S01]  /*b330*/  FMUL R21, R150, R11.reuse ;  /* 0x0000000b96157220 */ /* 0x081fe20000400000 */
[----:B------:R-:W-:Y:S01]  /*b340*/  ISETP.GT.AND P5, PT, R166, 0x8, P5 ;  /* 0x00000008a600780c */ /* 0x000fe20002fa4270 */
[----:B------:R-:W-:Y:S01]  /*b350*/  IMAD.X R29, R4, 0x1, R33, P6 ;  /* 0x00000001041d7824 */ /* 0x000fe200030e0621 */
[----:B------:R-:W-:Y:S01]  /*b360*/  IADD3 R4, P6, R19, R32, RZ ;  /* 0x0000002013047210 */ /* 0x000fe20007fde0ff */
[----:B------:R-:W-:-:S04]  /*b370*/  FMUL R19, R148, R11 ;  /* 0x0000000b94137220 */ /* 0x000fc80000400000 */
[----:B------:R-:W-:Y:S01]  /*b380*/  IMAD.X R5, R20, 0x1, R33, P6 ;  /* 0x0000000114057824 */ /* 0x000fe200030e0621 */
[----:B------:R1:W-:Y:S04]  /*b390*/  @P2 STG.E desc[UR16][R26.64], R19 ;  /* 0x000000131a002986 */ /* 0x0003e8000c101910 */
[----:B------:R1:W-:Y:S04]  /*b3a0*/  @P1 STG.E desc[UR16][R28.64], R149 ;  /* 0x000000951c001986 */ /* 0x0003e8000c101910 */
[----:B------:R1:W-:Y:S04]  /*b3b0*/  @P3 STG.E desc[UR16][R30.64], R21 ;  /* 0x000000151e003986 */ /* 0x0003e8000c101910 */
[----:B------:R1:W-:Y:S02]  /*b3c0*/  @P5 STG.E desc[UR16][R4.64], R151 ;  /* 0x0000009704005986 */ /* 0x0003e4000c101910 */
.L_x_281:
[----:B------:R-:W-:Y:S05]  /*b3d0*/  BSYNC B0 ;  /* 0x0000000000007941 */ /* 0x000fea0003800000 */
.L_x_29:
[C---:B------:R-:W-:Y:S01]  /*b3e0*/  LEA R2, P1, R8.reuse, R2, 0x1 ;  /* 0x0000000208027211 */ /* 0x040fe200078208ff */
[----:B------:R-:W-:Y:S01]  /*b3f0*/  ULDC.64 UR8, c[0x0][0x750] ;  /* 0x0001d40000087ab9 */ /* 0x000fe20000000a00 */
[----:B01----:R-:W-:Y:S01]  /*b400*/  IMAD.U32 R4, RZ, RZ, UR13 ;  /* 0x0000000dff047e24 */ /* 0x003fe2000f8e00ff */
[----:B------:R-:W-:Y:S01]  /*b410*/  PRMT R19, RZ, 0x7610, R19 ;  /* 0x00007610ff137816 */ /* 0x000fe20000000013 */
[----:B------:R-:W-:Y:S01]  /*b420*/  IMAD.MOV.U32 R6, RZ, RZ, -0x1 ;  /* 0xffffffffff067424 */ /* 0x000fe200078e00ff */
[----:B------:R-:W-:Y:S01]  /*b430*/  LEA.HI.X R3, R8, R3, R0, 0x1, P1 ;  /* 0x0000000308037211 */ /* 0x000fe200008f0c00 */
[----:B------:R0:W-:Y:S01]  /*b440*/  SYNCS.ARRIVE.TRANS64.A1T0 RZ, [R4+UR20], RZ ;  /* 0x000000ff04ff79a7 */ /* 0x0001e20008100014 */
[----:B------:R-:W-:Y:S01]  /*b450*/  ISETP.GE.U32.AND P1, PT, R2, UR8, PT ;  /* 0x0000000802007c0c */ /* 0x000fe2000bf26070 */
[----:B------:R-:W-:-:S03]  /*b460*/  IMAD.MOV.U32 R5, RZ, RZ, -0x1 ;  /* 0xffffffffff057424 */ /* 0x000fc600078e00ff */
[----:B------:R-:W-:Y:S01]  /*b470*/  ISETP.GE.U32.AND.EX P1, PT, R3, UR9, PT, P1 ;  /* 0x0000000903007c0c */ /* 0x000fe2000bf26110 */
[----:B0-----:R-:W-:-:S12]  /*b480*/  IMAD.MOV.U32 R4, RZ, RZ, -0x1 ;  /* 0xffffffffff047424 */ /* 0x001fd800078e00ff */
[----:B------:R-:W-:Y:S05]  /*b490*/  @P1 BRA `(.L_x_282) ;  /* 0x0000000400601947 */ /* 0x000fea0003800000 */
[----:B------:R-:W0:Y:S01]  /*b4a0*/  S2R R30, SR_CTAID.X ;  /* 0x00000000001e7919 */ /* 0x000e220000002500 */
[----:B------:R-:W1:Y:S01]  /*b4b0*/  LDC.64 R24, c[0x0][0x728] ;  /* 0x0001ca00ff187b82 */ /* 0x000e620000000a00 */
[----:B------:R-:W-:Y:S01]  /*b4c0*/  ULDC UR8, c[0x0][0x150] ;  /* 0x0000540000087ab9 */ /* 0x000fe20000000800 */
[----:B----4-:R-:W-:Y:S01]  /*b4d0*/  IMAD.MOV.U32 R22, RZ, RZ, R2 ;  /* 0x000000ffff167224 */ /* 0x010fe200078e0002 */
[----:B--2---:R-:W2:Y:S01]  /*b4e0*/  S2R R32, SR_CTAID.Y ;  /* 0x0000000000207919 */ /* 0x004ea20000002600 */
[----:B------:R-:W-:-:S04]  /*b4f0*/  IMAD.MOV.U32 R23, RZ, RZ, R3 ;  /* 0x000000ffff177224 */ /* 0x000fc800078e0003 */
[----:B------:R-:W4:Y:S08]  /*b500*/  LDC R33, c[0x0][0x144] ;  /* 0x00005100ff217b82 */ /* 0x000f300000000800 */
[----:B------:R-:W2:Y:S08]  /*b510*/  LDC R6, c[0x0][0x730] ;  /* 0x0001cc00ff067b82 */ /* 0x000eb00000000800 */
[----:B------:R-:W2:Y:S01]  /*b520*/  LDC.64 R28, c[0x0][0x720] ;  /* 0x0001c800ff1c7b82 */ /* 0x000ea20000000a00 */
[----:B-1----:R-:W-:-:S04]  /*b530*/  ISETP.NE.U32.AND P1, PT, R24, RZ, PT ;  /* 0x000000ff1800720c */ /* 0x002fc80003f25070 */
[----:B------:R-:W-:Y:S02]  /*b540*/  ISETP.NE.AND.EX P1, PT, R25, RZ, PT, P1 ;  /* 0x000000ff1900720c */ /* 0x000fe40003f25310 */
[----:B0-----:R-:W-:-:S05]  /*b550*/  I2FP.F32.U32 R4, R30 ;  /* 0x0000001e00047245 */ /* 0x001fca0000201000 */
[----:B------:R-:W-:-:S04]  /*b560*/  FMUL R4, R4, UR8 ;  /* 0x0000000804047c20 */ /* 0x000fc80008400000 */
[----:B------:R0:W1:Y:S02]  /*b570*/  F2I.U32.TRUNC.NTZ R31, R4 ;  /* 0x00000004001f7305 */ /* 0x000064000020f000 */
[----:B----4-:R-:W-:Y:S05]  /*b580*/  @!P1 BRA `(.L_x_283) ;  /* 0x0000000000289947 */ /* 0x010fea0003800000 */
[----:B------:R-:W4:Y:S02]  /*b590*/  LDC R5, c[0x0][0x734] ;  /* 0x0001cd00ff057b82 */ /* 0x000f240000000800 */
[----:B----4-:R-:W-:-:S05]  /*b5a0*/  IADD3 R19, P1, R2, R5, RZ ;  /* 0x0000000502137210 */ /* 0x010fca0007f3e0ff */
[----:B------:R-:W-:-:S04]  /*b5b0*/  IMAD.X R27, RZ, RZ, R3, P1 ;  /* 0x000000ffff1b7224 */ /* 0x000fc800008e0603 */
[----:B0-----:R-:W-:-:S04]  /*b5c0*/  IMAD.WIDE.U32 R4, R27, R24, RZ ;  /* 0x000000181b047225 */ /* 0x001fc800078e00ff */
[----:B------:R-:W-:-:S04]  /*b5d0*/  IMAD.WIDE.U32 R20, P1, R19, R25, R4 ;  /* 0x0000001913147225 */ /* 0x000fc80007820004 */
[----:B------:R-:W-:-:S04]  /*b5e0*/  IMAD.WIDE.U32 R4, R19, R24, RZ ;  /* 0x0000001813047225 */ /* 0x000fc800078e00ff */
[----:B------:R-:W-:Y:S01]  /*b5f0*/  IMAD.X R23, RZ, RZ, RZ, P1 ;  /* 0x000000ffff177224 */ /* 0x000fe200008e06ff */
[----:B------:R-:W-:Y:S01]  /*b600*/  IADD3 RZ, P1, R5, R20, RZ ;  /* 0x0000001405ff7210 */ /* 0x000fe20007f3e0ff */
[----:B------:R-:W-:-:S04]  /*b610*/  IMAD.MOV.U32 R22, RZ, RZ, R21 ;  /* 0x000000ffff167224 */ /* 0x000fc800078e0015 */
[----:B------:R-:W-:-:S08]  /*b620*/  IMAD.WIDE.U32.X R22, R27, R25, R22, P1 ;  /* 0x000000191b167225 */ /* 0x000fd000008e0416 */
.L_x_283:
[----:B------:R-:W4:Y:S01]  /*b630*/  LDC.64 R36, c[0x0][0x740] ;  /* 0x0001d000ff247b82 */ /* 0x000f220000000a00 */
[-C--:B--2---:R-:W-:Y:S01]  /*b640*/  SHF.R.U64 R26, R22, R6.reuse, R23 ;  /* 0x00000006161a7219 */ /* 0x084fe20000001217 */
[----:B-1----:R-:W-:Y:S01]  /*b650*/  IMAD.MOV R31, RZ, RZ, -R31 ;  /* 0x000000ffff1f7224 */ /* 0x002fe200078e0a1f */
[----:B0-----:R-:W-:Y:S01]  /*b660*/  SHF.R.U32.HI R4, RZ, R6, R23 ;  /* 0x00000006ff047219 */ /* 0x001fe20000011617 */
[----:B------:R-:W-:Y:S01]  /*b670*/  ULDC UR8, c[0x0][0x154] ;  /* 0x0000550000087ab9 */ /* 0x000fe20000000800 */
[----:B------:R-:W-:Y:S01]  /*b680*/  IADD3 R19, P1, RZ, -R26, RZ ;  /* 0x8000001aff137210 */ /* 0x000fe20007f3e0ff */
[----:B------:R-:W-:Y:S02]  /*b690*/  IMAD R31, R33, R31, R30 ;  /* 0x0000001f211f7224 */ /* 0x000fe400078e021e */
[----:B------:R-:W0:Y:S01]  /*b6a0*/  LDC R20, c[0x0][0x718] ;  /* 0x0001c600ff147b82 */ /* 0x000e220000000800 */
[----:B------:R-:W-:Y:S02]  /*b6b0*/  IMAD.MOV.U32 R21, RZ, RZ, -0x1 ;  /* 0xffffffffff157424 */ /* 0x000fe400078e00ff */
[----:B------:R-:W-:-:S02]  /*b6c0*/  IMAD.X R5, RZ, RZ, ~R4, P1 ;  /* 0x000000ffff057224 */ /* 0x000fc400008e0e04 */
[----:B------:R-:W-:Y:S02]  /*b6d0*/  IMAD.MOV.U32 R23, RZ, RZ, 0x1 ;  /* 0x00000001ff177424 */ /* 0x000fe400078e00ff */
[-C--:B------:R-:W-:Y:S01]  /*b6e0*/  IMAD R6, R5, R28.reuse, RZ ;  /* 0x0000001c05067224 */ /* 0x080fe200078e02ff */
[----:B------:R-:W1:Y:S01]  /*b6f0*/  LDC R22, c[0x0][0x708] ;  /* 0x0001c200ff167b82 */ /* 0x000e620000000800 */
[----:B------:R-:W-:-:S04]  /*b700*/  IMAD.WIDE.U32 R4, R19, R28, R2 ;  /* 0x0000001c13047225 */ /* 0x000fc800078e0002 */
[----:B------:R-:W-:Y:S01]  /*b710*/  IMAD R19, R19, R29, R6 ;  /* 0x0000001d13137224 */ /* 0x000fe200078e0206 */
[----:B------:R-:W-:Y:S02]  /*b720*/  I2FP.F32.U32 R6, R32 ;  /* 0x0000002000067245 */ /* 0x000fe40000201000 */
[----:B------:R-:W2:Y:S01]  /*b730*/  LDC R34, c[0x0][0x758] ;  /* 0x0001d600ff227b82 */ /* 0x000ea20000000800 */
[----:B------:R-:W-:Y:S01]  /*b740*/  IMAD.IADD R5, R5, 0x1, R19 ;  /* 0x0000000105057824 */ /* 0x000fe200078e0213 */
[----:B----4-:R-:W-:Y:S01]  /*b750*/  ISETP.NE.U32.AND P1, PT, R36, RZ, PT ;  /* 0x000000ff2400720c */ /* 0x010fe20003f25070 */
[----:B------:R-:W-:-:S03]  /*b760*/  FMUL R19, R6, UR8 ;  /* 0x0000000806137c20 */ /* 0x000fc60008400000 */
[----:B------:R-:W-:Y:S01]  /*b770*/  ISETP.NE.AND.EX P1, PT, R37, RZ, PT, P1 ;  /* 0x000000ff2500720c */ /* 0x000fe20003f25310 */
[----:B------:R4:W2:Y:S01]  /*b780*/  F2I.U32.TRUNC.NTZ R27, R19 ;  /* 0x00000013001b7305 */ /* 0x0008a2000020f000 */
[----:B------:R-:W3:Y:S01]  /*b790*/  LDC R29, c[0x0][0x148] ;  /* 0x00005200ff1d7b82 */ /* 0x000ee20000000800 */
[-CC-:B0-----:R-:W-:Y:S02]  /*b7a0*/  SHF.R.U64 R24, R4, R20.reuse, R5.reuse ;  /* 0x0000001404187219 */ /* 0x181fe40000001205 */
[----:B------:R-:W-:-:S05]  /*b7b0*/  SHF.R.U32.HI R5, RZ, R20, R5 ;  /* 0x00000014ff057219 */ /* 0x000fca0000011605 */
[----:B------:R-:W0:Y:S01]  /*b7c0*/  LDC R30, c[0x0][0x700] ;  /* 0x0001c000ff1e7b82 */ /* 0x000e220000000800 */
[-CC-:B-1----:R-:W-:Y:S02]  /*b7d0*/  SHF.R.U64 R6, R24, R22.reuse, R5.reuse ;  /* 0x0000001618067219 */ /* 0x182fe40000001205 */
[----:B------:R-:W-:-:S05]  /*b7e0*/  SHF.R.U32.HI R5, RZ, R22, R5 ;  /* 0x00000016ff057219 */ /* 0x000fca0000011605 */
[----:B------:R-:W1:Y:S01]  /*b7f0*/  LDC R35, c[0x0][0x748] ;  /* 0x0001d200ff237b82 */ /* 0x000e620000000800 */
[-CC-:B--2---:R-:W-:Y:S02]  /*b800*/  SHF.R.U64 R28, R6, R34.reuse, R5.reuse ;  /* 0x00000022061c7219 */ /* 0x184fe40000001205 */
[-C--:B------:R-:W-:Y:S02]  /*b810*/  SHF.L.U32 R21, R21, R34.reuse, RZ ;  /* 0x0000002215157219 */ /* 0x080fe400000006ff */
[-C--:B------:R-:W-:Y:S01]  /*b820*/  SHF.R.U32.HI R5, RZ, R34.reuse, R5 ;  /* 0x00000022ff057219 */ /* 0x080fe20000011605 */
[----:B------:R-:W-:Y:S01]  /*b830*/  IMAD.MOV.U32 R4, RZ, RZ, R28 ;  /* 0x000000ffff047224 */ /* 0x000fe200078e001c */
[----:B------:R-:W-:Y:S01]  /*b840*/  SHF.L.U32 R34, R23, R34, RZ ;  /* 0x0000002217227219 */ /* 0x000fe200000006ff */
[----:B------:R-:W2:Y:S01]  /*b850*/  LDC R38, c[0x0][0x738] ;  /* 0x0001ce00ff267b82 */ /* 0x000ea20000000800 */
[----:B------:R-:W-:-:S07]  /*b860*/  LOP3.LUT R33, RZ, R21, RZ, 0x33, !PT ;  /* 0x00000015ff217212 */ /* 0x000fce00078e33ff */
[----:B------:R-:W0:Y:S01]  /*b870*/  LDC R39, c[0x0][0x710] ;  /* 0x0001c400ff277b82 */ /* 0x000e220000000800 */
[----:B----4-:R-:W-:Y:S05]  /*b880*/  @!P1 BRA `(.L_x_284) ;  /* 0x0000000000289947 */ /* 0x010fea0003800000 */
[----:B------:R-:W4:Y:S02]  /*b890*/  LDC R19, c[0x0][0x74c] ;  /* 0x0001d300ff137b82 */ /* 0x000f240000000800 */
[----:B----4-:R-:W-:-:S05]  /*b8a0*/  IADD3 R19, P1, R28, R19, RZ ;  /* 0x000000131c137210 */ /* 0x010fca0007f3e0ff */
        /* <DEDUP_REMOVED lines=8> */
.L_x_284:
[----:B-1----:R-:W-:Y:S01]  /*b930*/  SHF.R.U64 R4, R4, R35, R5 ;  /* 0x0000002304047219 */ /* 0x002fe20000001205 */
[----:B0-----:R-:W-:Y:S01]  /*b940*/  VIADD R21, R30, 0xffffffff ;  /* 0xffffffff1e157836 */ /* 0x001fe20000000000 */
[----:B------:R-:W-:Y:S01]  /*b950*/  LOP3.LUT R19, R6, R33, RZ, 0xc0, !PT ;  /* 0x0000002106137212 */ /* 0x000fe200078ec0ff */
[----:B------:R-:W-:Y:S02]  /*b960*/  IMAD.MOV R27, RZ, RZ, -R27 ;  /* 0x000000ffff1b7224 */ /* 0x000fe400078e0a1b */
[----:B------:R-:W-:Y:S01]  /*b970*/  IMAD.MOV R5, RZ, RZ, -R4 ;  /* 0x000000ffff057224 */ /* 0x000fe200078e0a04 */
[----:B------:R-:W-:Y:S01]  /*b980*/  LOP3.LUT R21, R24, R21, RZ, 0xc0, !PT ;  /* 0x0000001518157212 */ /* 0x000fe200078ec0ff */
[----:B------:R-:W-:Y:S02]  /*b990*/  IMAD R6, R34, R4, R19 ;  /* 0x0000000422067224 */ /* 0x000fe400078e0213 */
[----:B---3--:R-:W-:Y:S02]  /*b9a0*/  @P4 IMAD R31, R29, R27, R32 ;  /* 0x0000001b1d1f4224 */ /* 0x008fe400078e0220 */
[----:B--2---:R-:W-:-:S02]  /*b9b0*/  IMAD R4, R5, R38, R28 ;  /* 0x0000002605047224 */ /* 0x004fc400078e021c */
[----:B------:R-:W-:Y:S02]  /*b9c0*/  IMAD R6, R6, R39, R31 ;  /* 0x0000002706067224 */ /* 0x000fe400078e021f */
[----:B------:R-:W-:Y:S02]  /*b9d0*/  IMAD R21, R4, R30, R21 ;  /* 0x0000001e04157224 */ /* 0x000fe400078e0215 */
[----:B------:R-:W-:Y:S02]  /*b9e0*/  IMAD.MOV.U32 R19, RZ, RZ, 0x1 ;  /* 0x00000001ff137424 */ /* 0x000fe400078e00ff */
[----:B------:R-:W-:Y:S01]  /*b9f0*/  IMAD.MOV.U32 R4, RZ, RZ, R26 ;  /* 0x000000ffff047224 */ /* 0x000fe200078e001a */
[----:B------:R-:W-:Y:S02]  /*ba00*/  SEL R5, R21, R6, !P4 ;  /* 0x0000000615057207 */ /* 0x000fe40006000000 */
[----:B------:R-:W-:-:S07]  /*ba10*/  SEL R6, R6, R21, !P4 ;  /* 0x0000001506067207 */ /* 0x000fce0006000000 */
.L_x_282:
[----:B------:R-:W-:Y:S02]  /*ba20*/  LOP3.LUT P1, RZ, R19, 0xff, RZ, 0xc0, !PT ;  /* 0x000000ff13ff7812 */ /* 0x000fe4000782c0ff */
[----:B------:R-:W-:-:S11]  /*ba30*/  LOP3.LUT R165, R165, 0x1, RZ, 0x3c, !PT ;  /* 0x00000001a5a57812 */ /* 0x000fd600078e3cff */
[----:B------:R-:W-:Y:S05]  /*ba40*/  @P1 BRA `(.L_x_285) ;  /* 0xffffff5800f01947 */ /* 0x000fea000383ffff */
[----:B------:R-:W-:Y:S05]  /*ba50*/  EXIT ;  /* 0x000000000000794d */ /* 0x000fea0003800000 */
.L_x_17:
[----:B------:R-:W-:-:S08]  /*ba60*/  ISETP.NE.AND P0, PT, R13, RZ, PT ;  /* 0x000000ff0d00720c */ /* 0x000fd00003f05270 */
[----:B--23-5:R-:W0:-:S00]  /*ba70*/  USETMAXREG.DEALLOC.CTAPOOL 0x28 ;  /* 0x00000028000079c8 */ /* 0x02ce0000080e0500 */
[----:B------:R-:W-:Y:S05]  /*ba80*/  @P0 EXIT ;  /* 0x000000000000094d */ /* 0x000fea0003800000 */
[----:B0-----:R-:W-:Y:S01]  /*ba90*/  LOP3.LUT P0, RZ, R18, 0xff, RZ, 0xc0, !PT ;  /* 0x000000ff12ff7812 */ /* 0x001fe2000780c0ff */
[----:B------:R-:W-:Y:S02]  /*baa0*/  IMAD.MOV.U32 R12, RZ, RZ, 0x1 ;  /* 0x00000001ff0c7424 */ /* 0x000fe400078e00ff */
[----:B------:R-:W-:-:S10]  /*bab0*/  IMAD.MOV.U32 R13, RZ, RZ, RZ ;  /* 0x000000ffff0d7224 */ /* 0x000fd400078e00ff */
[----:B------:R-:W-:Y:S05]  /*bac0*/  @!P0 BRA `(.L_x_286) ;  /* 0x0000000c008c8947 */ /* 0x000fea0003800000 */
[----:B------:R-:W0:Y:S01]  /*bad0*/  S2R R18, SR_CgaCtaId ;  /* 0x0000000000127919 */ /* 0x000e220000008800 */
[----:B------:R-:W-:Y:S01]  /*bae0*/  LOP3.LUT P0, RZ, R14, 0x1f, RZ, 0xc0, !PT ;  /* 0x0000001f0eff7812 */ /* 0x000fe2000780c0ff */
[----:B------:R-:W-:Y:S01]  /*baf0*/  ULDC UR5, c[0x0][0x758] ;  /* 0x0001d60000057ab9 */ /* 0x000fe20000000800 */
[----:B------:R-:W-:Y:S01]  /*bb00*/  UMOV UR7, 0xffffffff ;  /* 0xffffffff00077882 */ /* 0x000fe20000000000 */
[----:B------:R-:W-:Y:S01]  /*bb10*/  BSSY B0, `(.L_x_286) ;  /* 0x00000de000007945 */ /* 0x000fe20003800000 */
[C---:B------:R-:W-:Y:S01]  /*bb20*/  ISETP.NE.AND P2, PT, R15.reuse, RZ, PT ;  /* 0x000000ff0f00720c */ /* 0x040fe20003f45270 */
[----:B------:R-:W-:Y:S01]  /*bb30*/  USHF.L.U32 UR7, UR7, UR5, URZ ;  /* 0x0000000507077299 */ /* 0x000fe2000800063f */
[----:B------:R-:W-:Y:S01]  /*bb40*/  ISETP.NE.OR P0, PT, R15, RZ, !P0 ;  /* 0x000000ff0f00720c */ /* 0x000fe20004705670 */
[----:B------:R-:W-:Y:S01]  /*bb50*/  IMAD.MOV.U32 R15, RZ, RZ, 0x1 ;  /* 0x00000001ff0f7424 */ /* 0x000fe200078e00ff */
[----:B------:R-:W-:Y:S01]  /*bb60*/  LOP3.LUT R14, R7, 0x2, RZ, 0xfc, !PT ;  /* 0x00000002070e7812 */ /* 0x000fe200078efcff */
[----:B------:R-:W-:Y:S01]  /*bb70*/  IMAD.MOV.U32 R12, RZ, RZ, 0x1 ;  /* 0x00000001ff0c7424 */ /* 0x000fe200078e00ff */
[----:B------:R-:W-:Y:S01]  /*bb80*/  ULDC UR4, c[0x0][0x700] ;  /* 0x0001c00000047ab9 */ /* 0x000fe20000000800 */
[----:B------:R-:W-:Y:S01]  /*bb90*/  IMAD.MOV.U32 R13, RZ, RZ, RZ ;  /* 0x000000ffff0d7224 */ /* 0x000fe200078e00ff */
[----:B------:R-:W-:Y:S01]  /*bba0*/  UMOV UR8, 0x1 ;  /* 0x0000000100087882 */ /* 0x000fe20000000000 */
[----:B------:R-:W-:-:S02]  /*bbb0*/  UIADD3 UR29, UR6, 0x1, URZ ;  /* 0x00000001061d7890 */ /* 0x000fc4000fffe03f */
[----:B------:R-:W-:Y:S02]  /*bbc0*/  UIADD3 UR4, UR4, -0x1, URZ ;  /* 0xffffffff04047890 */ /* 0x000fe4000fffe03f */
[----:B------:R-:W-:Y:S02]  /*bbd0*/  USHF.L.U32 UR5, UR8, UR5, URZ ;  /* 0x0000000508057299 */ /* 0x000fe4000800063f */
[----:B------:R-:W-:Y:S01]  /*bbe0*/  ULOP3.LUT UR7, URZ, UR7, URZ, 0x33, !UPT ;  /* 0x000000073f077292 */ /* 0x000fe2000f8e333f */
[----:B------:R-:W-:Y:S01]  /*bbf0*/  ULDC.64 UR30, c[0x0][0x198] ;  /* 0x00006600001e7ab9 */ /* 0x000fe20000000a00 */
[C---:B0-----:R-:W-:Y:S02]  /*bc00*/  IMAD.SHL.U32 R10, R18.reuse, 0x40, RZ ;  /* 0x00000040120a7824 */ /* 0x041fe400078e00ff */
[C---:B------:R-:W-:Y:S02]  /*bc10*/  IMAD.SHL.U32 R17, R18.reuse, 0x20, RZ ;  /* 0x0000002012117824 */ /* 0x040fe400078e00ff */
[----:B------:R-:W-:Y:S01]  /*bc20*/  IMAD.SHL.U32 R16, R18, 0x800, RZ ;  /* 0x0000080012107824 */ /* 0x000fe200078e00ff */
[----:B------:R-:W-:Y:S01]  /*bc30*/  R2UR UR10, R10 ;  /* 0x000000000a0a72ca */ /* 0x000fe200000e0000 */
[----:B------:R-:W-:Y:S01]  /*bc40*/  IMAD.SHL.U32 R18, R18, 0x200, RZ ;  /* 0x0000020012127824 */ /* 0x000fe200078e00ff */
[----:B------:R-:W-:-:S02]  /*bc50*/  LOP3.LUT R17, R17, 0x20, RZ, 0xc0, !PT ;  /* 0x0000002011117812 */ /* 0x000fc400078ec0ff */
[----:B------:R-:W-:Y:S02]  /*bc60*/  LOP3.LUT R16, R16, 0x800, RZ, 0xc0, !PT ;  /* 0x0000080010107812 */ /* 0x000fe400078ec0ff */
[----:B------:R-:W-:-:S07]  /*bc70*/  LOP3.LUT R18, R18, 0x200, RZ, 0xc0, !PT ;  /* 0x0000020012127812 */ /* 0x000fce00078ec0ff */
[----:B------:R-:W-:-:S12]  /*bc80*/  ULOP3.LUT UR10, UR10, 0x40, URZ, 0xc0, !UPT ;  /* 0x000000400a0a7892 */ /* 0x000fd8000f8ec03f */
.L_x_298:
[----:B------:R-:W-:-:S03]  /*bc90*/  UMOV UR8, 0xffffffff ;  /* 0xffffffff00087882 */ /* 0x000fc60000000000 */
[----:B------:R-:W-:Y:S05]  /*bca0*/  BRA.DIV UR8, `(.L_x_287) ;  /* 0x0000000e08f87947 */ /* 0x000fea000b800000 */
[----:B------:R-:W-:-:S13]  /*bcb0*/  ELECT P1, URZ, PT ;  /* 0x00000000003f782f */ /* 0x000fda0003820000 */
.L_x_310:
[----:B------:R-:W0:Y:S01]  /*bcc0*/  LDC R10, c[0x0][0x604] ;  /* 0x00018100ff0a7b82 */ /* 0x000e220000000800 */
[----:B------:R-:W-:Y:S01]  /*bcd0*/  BSSY B1, `(.L_x_288) ;  /* 0x000004e000017945 */ /* 0x000fe20003800000 */
[----:B0-----:R-:W-:-:S13]  /*bce0*/  ISETP.LT.OR P1, PT, R10, 0x1, !P1 ;  /* 0x000000010a00780c */ /* 0x001fda0004f21670 */
[----:B------:R-:W-:Y:S05]  /*bcf0*/  @P1 BRA `(.L_x_289) ;  /* 0x00000004002c1947 */ /* 0x000fea0003800000 */
[----:B------:R-:W-:Y:S02]  /*bd00*/  IMAD.SHL.U32 R20, R5, 0x100, RZ ;  /* 0x0000010005147824 */ /* 0x000fe400078e00ff */
[----:B------:R-:W-:Y:S02]  /*bd10*/  IMAD R27, R6, 0x40, R17 ;  /* 0x00000040061b7824 */ /* 0x000fe400078e0211 */
[----:B------:R-:W-:Y:S02]  /*bd20*/  IMAD.MOV.U32 R23, RZ, RZ, RZ ;  /* 0x000000ffff177224 */ /* 0x000fe400078e00ff */
[----:B------:R-:W-:Y:S02]  /*bd30*/  IMAD.MOV.U32 R24, RZ, RZ, 0x40 ;  /* 0x00000040ff187424 */ /* 0x000fe400078e00ff */
[----:B------:R-:W-:Y:S02]  /*bd40*/  IMAD.U32 R25, RZ, RZ, UR29 ;  /* 0x0000001dff197e24 */ /* 0x000fe4000f8e00ff */
[----:B------:R-:W-:-:S02]  /*bd50*/  IMAD.MOV.U32 R5, RZ, RZ, R12 ;  /* 0x000000ffff057224 */ /* 0x000fc400078e000c */
[----:B------:R-:W-:Y:S02]  /*bd60*/  IMAD.MOV.U32 R11, RZ, RZ, R13 ;  /* 0x000000ffff0b7224 */ /* 0x000fe400078e000d */
[----:B------:R-:W-:-:S07]  /*bd70*/  IMAD.MOV.U32 R26, RZ, RZ, RZ ;  /* 0x000000ffff1a7224 */ /* 0x000fce00078e00ff */
.L_x_293:
[----:B------:R-:W0:Y:S01]  /*bd80*/  S2R R19, SR_CgaCtaId ;  /* 0x0000000000137919 */ /* 0x000e220000008800 */
[----:B------:R-:W-:-:S04]  /*bd90*/  MOV R10, 0x400 ;  /* 0x00000400000a7802 */ /* 0x000fc80000000f00 */
[----:B0-----:R-:W-:Y:S02]  /*bda0*/  LEA R22, R19, R10, 0x18 ;  /* 0x0000000a13167211 */ /* 0x001fe400078ec0ff */
[----:B------:R-:W-:Y:S01]  /*bdb0*/  SHF.L.U32 R10, R5, 0x1f, RZ ;  /* 0x0000001f050a7819 */ /* 0x000fe200000006ff */
[----:B------:R-:W0:Y:S02]  /*bdc0*/  @!P2 LDC R19, c[0x0][0x640] ;  /* 0x00019000ff13ab82 */ /* 0x000e240000000800 */
[----:B------:R-:W-:-:S04]  /*bdd0*/  IMAD R21, R11, 0x8, R22 ;  /* 0x000000080b157824 */ /* 0x000fc800078e0216 */
[----:B------:R-:W1:Y:S02]  /*bde0*/  SYNCS.PHASECHK.TRANS64.TRYWAIT P1, [R21+URZ+0x18], R10 ;  /* 0x0000180a150075a7 */ /* 0x000e64000802017f */
[----:B-1----:R-:W-:Y:S05]  /*bdf0*/  @!P1 BRA `(.L_x_290) ;  /* 0x0000000c00c49947 */ /* 0x002fea0003800000 */
.L_x_311:
[----:B-1----:R-:W-:Y:S01]  /*be00*/  PRMT R10, R14, 0x9910, RZ ;  /* 0x000099100e0a7816 */ /* 0x002fe200000000ff */
[----:B0-----:R0:W-:Y:S03]  /*be10*/  @!P2 SYNCS.ARRIVE.TRANS64 RZ, [R21+URZ], R19 ;  /* 0x0000001315ffa9a7 */ /* 0x0011e6000800003f */
[----:B------:R-:W-:-:S13]  /*be20*/  ISETP.NE.AND P1, PT, R10, 0x2, PT ;  /* 0x000000020a00780c */ /* 0x000fda0003f25270 */
[----:B0-----:R-:W-:Y:S05]  /*be30*/  @P1 BRA `(.L_x_291) ;  /* 0x0000000000041947 */ /* 0x001fea0003800000 */
[----:B------:R-:W-:Y:S01]  /*be40*/  BPT.TRAP 0x1 ;  /* 0x000000040000795c */ /* 0x000fe20000300000 */
.L_x_291:
[----:B------:R-:W-:Y:S05]  /*be50*/  @P0 BRA `(.L_x_292) ;  /* 0x0000000000040947 */ /* 0x000fea0003800000 */
[----:B------:R-:W-:Y:S01]  /*be60*/  BPT.TRAP 0x1 ;  /* 0x000000040000795c */ /* 0x000fe20000300000 */
.L_x_292:
[C---:B------:R-:W-:Y:S01]  /*be70*/  IMAD R10, R11.reuse, 0x1000, R16 ;  /* 0x000010000b0a7824 */ /* 0x040fe200078e0210 */
[----:B------:R-:W-:Y:S01]  /*be80*/  R2UR UR19, R22 ;  /* 0x00000000161372ca */ /* 0x000fe200000e0000 */
[--C-:B------:R-:W-:Y:S01]  /*be90*/  IMAD R19, R11, 0x10000, R22.reuse ;  /* 0x000100000b137824 */ /* 0x100fe200078e0216 */
[----:B------:R-:W-:Y:S01]  /*bea0*/  R2UR UR18, R24 ;  /* 0x00000000181272ca */ /* 0x000fe200000e0000 */
[----:B------:R-:W-:Y:S01]  /*beb0*/  IMAD R10, R10, 0x2, R22 ;  /* 0x000000020a0a7824 */ /* 0x000fe200078e0216 */
[----:B------:R-:W-:Y:S01]  /*bec0*/  R2UR UR33, R21 ;  /* 0x00000000152172ca */ /* 0x000fe200000e0000 */
[----:B------:R-:W-:Y:S01]  /*bed0*/  VIADD R25, R25, 0xffffffff ;  /* 0xffffffff19197836 */ /* 0x000fe20000000000 */
[----:B------:R-:W-:Y:S01]  /*bee0*/  R2UR UR16, R19 ;  /* 0x00000000131072ca */ /* 0x000fe200000e0000 */
[----:B------:R-:W-:Y:S01]  /*bef0*/  UIADD3 UR14, UP0, UR30, 0xf0, URZ ;  /* 0x000000f01e0e7890 */ /* 0x000fe2000ff1e03f */
[----:B------:R-:W-:Y:S01]  /*bf00*/  R2UR UR32, R10 ;  /* 0x000000000a2072ca */ /* 0x000fe200000e0000 */
[----:B------:R-:W-:Y:S01]  /*bf10*/  IMAD R10, R11, 0x400, R18 ;  /* 0x000004000b0a7824 */ /* 0x000fe200078e0212 */
[----:B------:R-:W-:Y:S01]  /*bf20*/  R2UR UR36, R4 ;  /* 0x00000000042472ca */ /* 0x000fe200000e0000 */
[----:B------:R-:W-:Y:S01]  /*bf30*/  UIADD3 UR38, UP1, UR30, 0x1f0, URZ ;  /* 0x000001f01e267890 */ /* 0x000fe2000ff3e03f */
[----:B------:R-:W-:Y:S01]  /*bf40*/  R2UR UR34, R23 ;  /* 0x00000000172272ca */ /* 0x000fe200000e0000 */
[----:B------:R-:W-:Y:S01]  /*bf50*/  UIADD3 UR40, UP2, UR30, 0x2f0, URZ ;  /* 0x000002f01e287890 */ /* 0x000fe2000ff5e03f */
[----:B------:R-:W-:Y:S01]  /*bf60*/  R2UR UR8, R10 ;  /* 0x000000000a0872ca */ /* 0x000fe200000e0000 */
[----:B------:R-:W-:Y:S01]  /*bf70*/  UIADD3.X UR15, URZ, UR31, URZ, UP0, !UPT ;  /* 0x0000001f3f0f7290 */ /* 0x000fe200087fe43f */
[----:B------:R-:W-:Y:S01]  /*bf80*/  R2UR UR35, R27 ;  /* 0x000000001b2372ca */ /* 0x000fe200000e0000 */
[----:B------:R-:W-:Y:S01]  /*bf90*/  UIADD3.X UR39, URZ, UR31, URZ, UP1, !UPT ;  /* 0x0000001f3f277290 */ /* 0x000fe20008ffe43f */
[----:B------:R-:W-:Y:S01]  /*bfa0*/  R2UR UR11, R6 ;  /* 0x00000000060b72ca */ /* 0x000fe200000e0000 */
[----:B------:R-:W-:Y:S01]  /*bfb0*/  UIADD3.X UR41, URZ, UR31, URZ, UP2, !UPT ;  /* 0x0000001f3f297290 */ /* 0x000fe200097fe43f */
[----:B------:R-:W-:Y:S01]  /*bfc0*/  R2UR UR27, R20 ;  /* 0x00000000141b72ca */ /* 0x000fe200000e0000 */
[----:B------:R-:W-:Y:S01]  /*bfd0*/  UIADD3 UR32, UR32, 0x100, URZ ;  /* 0x0000010020207890 */ /* 0x000fe2000fffe03f */
[C---:B------:R-:W-:Y:S01]  /*bfe0*/  R2UR UR12, R26.reuse ;  /* 0x000000001a0c72ca */ /* 0x040fe200000e0000 */
[----:B------:R-:W-:Y:S01]  /*bff0*/  UIADD3 UR26, UR18, -0x40, URZ ;  /* 0xffffffc0121a7890 */ /* 0x000fe2000fffe03f */
[----:B------:R-:W-:Y:S01]  /*c000*/  ISETP.GT.AND P3, PT, R25, 0x1, PT ;  /* 0x000000011900780c */ /* 0x000fe20003f64270 */
[----:B------:R-:W-:Y:S01]  /*c010*/  UIADD3 UR24, UR16, 0x6100, URZ ;  /* 0x0000610010187890 */ /* 0x000fe2000fffe03f */
[----:B------:R-:W-:Y:S01]  /*c020*/  VIADD R11, R11, 0x1 ;  /* 0x000000010b0b7836 */ /* 0x000fe20000000000 */
[----:B------:R-:W-:Y:S01]  /*c030*/  UIADD3 UR8, UR19, 0x36100, UR8 ;  /* 0x0003610013087890 */ /* 0x000fe2000fffe008 */
[----:B------:R-:W-:Y:S01]  /*c040*/  VIADD R26, R26, 0x1 ;  /* 0x000000011a1a7836 */ /* 0x000fe20000000000 */
[----:B------:R-:W-:Y:S01]  /*c050*/  UIADD3 UR16, UR16, 0xe100, URZ ;  /* 0x0000e10010107890 */ /* 0x000fe2000fffe03f */
[----:B------:R-:W-:Y:S01]  /*c060*/  VIADD R24, R24, 0x80 ;  /* 0x0000008018187836 */ /* 0x000fe20000000000 */
[----:B------:R-:W-:Y:S01]  /*c070*/  UMOV UR21, 0x30000 ;  /* 0x0003000000157882 */ /* 0x000fe20000000000 */
[----:B------:R-:W-:Y:S01]  /*c080*/  UMOV UR22, 0x0 ;  /* 0x0000000000167882 */ /* 0x000fe20000000000 */
[----:B------:R-:W-:Y:S01]  /*c090*/  UMOV UR23, 0x10000000 ;  /* 0x1000000000177882 */ /* 0x000fe20000000000 */
[----:B------:R-:W-:Y:S01]  /*c0a0*/  ISETP.NE.AND P1, PT, R11, 0x3, PT ;  /* 0x000000030b00780c */ /* 0x000fe20003f25270 */
[----:B------:R-:W-:Y:S01]  /*c0b0*/  UMOV UR9, UR33 ;  /* 0x0000002100097c82 */ /* 0x000fe20008000000 */
[----:B------:R-:W-:Y:S01]  /*c0c0*/  UMOV UR13, UR36 ;  /* 0x00000024000d7c82 */ /* 0x000fe20008000000 */
[----:B------:R-:W-:Y:S01]  /*c0d0*/  UMOV UR25, UR33 ;  /* 0x0000002100197c82 */ /* 0x000fe20008000000 */
[----:B------:R-:W-:Y:S01]  /*c0e0*/  UMOV UR28, UR36 ;  /* 0x00000024001c7c82 */ /* 0x000fe20008000000 */
[----:B------:R0:W-:Y:S01]  /*c0f0*/  UTMALDG.3D.MULTICAST [UR32], [UR14], UR21, desc[UR22] ;  /* 0x000016200e0073b4 */ /* 0x0001e20008011815 */
[----:B------:R-:W-:Y:S01]  /*c100*/  UMOV UR17, UR33 ;  /* 0x0000002100117c82 */ /* 0x000fe20008000000 */
[----:B------:R-:W-:Y:S01]  /*c110*/  UMOV UR20, UR36 ;  /* 0x0000002400147c82 */ /* 0x000fe20008000000 */
[----:B------:R-:W-:Y:S01]  /*c120*/  UMOV UR19, UR27 ;  /* 0x0000001b00137c82 */ /* 0x000fe20008000000 */
[----:B------:R-:W-:Y:S01]  /*c130*/  SEL R10, RZ, 0x1, P1 ;  /* 0x00000001ff0a7807 */ /* 0x000fe20000800000 */
[----:B------:R-:W-:Y:S01]  /*c140*/  VIADD R23, R23, 0x40 ;  /* 0x0000004017177836 */ /* 0x000fe20000000000 */
[----:B------:R-:W-:Y:S01]  /*c150*/  SEL R11, R11, RZ, P1 ;  /* 0x000000ff0b0b7207 */ /* 0x000fe20000800000 */
[----:B------:R0:W-:Y:S01]  /*c160*/  UTMALDG.4D.MULTICAST [UR8], [UR38], UR21, desc[UR22] ;  /* 0x00001608260073b4 */ /* 0x0001e20008019815 */
[----:B------:R-:W-:Y:S01]  /*c170*/  LOP3.LUT R5, R5, R10, RZ, 0x3c, !PT ;  /* 0x0000000a05057212 */ /* 0x000fe200078e3cff */
[----:B------:R0:W-:Y:S01]  /*c180*/  UTMALDG.3D [UR24], [UR40], desc[UR22] ;  /* 0x00001618280075b4 */ /* 0x0001e20008011000 */
[----:B------:R0:W-:Y:S02]  /*c190*/  UTMALDG.3D [UR16], [UR40], desc[UR22] ;  /* 0x00001610280075b4 */ /* 0x0001e40008011000 */
[----:B0-----:R-:W-:Y:S05]  /*c1a0*/  @P3 BRA `(.L_x_293) ;  /* 0xfffffff800f43947 */ /* 0x001fea000383ffff */
.L_x_289:
[----:B------:R-:W-:Y:S05]  /*c1b0*/  BSYNC B1 ;  /* 0x0000000000017941 */ /* 0x000fea0003800000 */
.L_x_288:
[----:B------:R-:W-:Y:S01]  /*c1c0*/  LOP3.LUT P5, RZ, R15, 0xff, RZ, 0xc0, !PT ;  /* 0x000000ff0fff7812 */ /* 0x000fe200078ac0ff */
[----:B------:R-:W-:Y:S01]  /*c1d0*/  VIADD R6, R13, UR6 ;  /* 0x000000060d067c36 */ /* 0x000fe20008000000 */
[----:B------:R-:W-:Y:S01]  /*c1e0*/  ULDC.64 UR8, c[0x0][0x750] ;  /* 0x0001d40000087ab9 */ /* 0x000fe20000000a00 */
[----:B------:R-:W-:Y:S01]  /*c1f0*/  IMAD.U32 R11, RZ, RZ, UR6 ;  /* 0x00000006ff0b7e24 */ /* 0x000fe2000f8e00ff */
[----:B------:R-:W-:Y:S01]  /*c200*/  UISETP.GE.U32.AND UP0, UPT, UR6, 0x3, UPT ;  /* 0x000000030600788c */ /* 0x000fe2000bf06070 */
[----:B------:R-:W-:Y:S01]  /*c210*/  BSSY B1, `(.L_x_294) ;  /* 0x000006b000017945 */ /* 0x000fe20003800000 */
[----:B------:R-:W-:Y:S02]  /*c220*/  ISETP.GT.U32.AND P1, PT, R6, 0x2, PT ;  /* 0x000000020600780c */ /* 0x000fe40003f24070 */
[----:B------:R-:W-:Y:S02]  /*c230*/  PRMT R15, RZ, 0x7610, R15 ;  /* 0x00007610ff0f7816 */ /* 0x000fe4000000000f */
[----:B------:R-:W-:-:S02]  /*c240*/  ISETP.LT.U32.AND P1, PT, R11, 0x3, P1 ;  /* 0x000000030b00780c */ /* 0x000fc40000f21070 */
[----:B------:R-:W-:Y:S01]  /*c250*/  PLOP3.LUT P3, PT, PT, PT, UP0, 0x80, 0x0 ;  /* 0x000000000000781c */ /* 0x000fe20003f6f008 */
[----:B------:R-:W0:Y:S01]  /*c260*/  @P5 S2R R5, SR_CgaCtaId ;  /* 0x0000000000055919 */ /* 0x000e220000008800 */
[----:B------:R-:W-:-:S04]  /*c270*/  @P5 MOV R4, 0x400 ;  /* 0x0000040000045802 */ /* 0x000fc80000000f00 */
[----:B0-----:R-:W-:Y:S01]  /*c280*/  @P5 LEA R10, R5, R4, 0x18 ;  /* 0x00000004050a5211 */ /* 0x001fe200078ec0ff */
[----:B------:R-:W-:-:S03]  /*c290*/  IMAD.WIDE.U32 R4, R6, -0x55555555, RZ ;  /* 0xaaaaaaab06047825 */ /* 0x000fc600078e00ff */
[----:B------:R0:W-:Y:S01]  /*c2a0*/  @P5 SYNCS.ARRIVE.TRANS64.A1T0 RZ, [R10+URZ+0x68], RZ ;  /* 0x000068ff0aff59a7 */ /* 0x0001e2000810003f */
[----:B------:R-:W-:Y:S01]  /*c2b0*/  IADD3 R2, P5, R2, R8, RZ ;  /* 0x0000000802027210 */ /* 0x000fe20007fbe0ff */
[----:B------:R-:W-:Y:S01]  /*c2c0*/  IMAD.MOV.U32 R4, RZ, RZ, -0x1 ;  /* 0xffffffffff047424 */ /* 0x000fe200078e00ff */
[----:B------:R-:W-:Y:S02]  /*c2d0*/  SHF.R.U32.HI R11, RZ, 0x1, R5 ;  /* 0x00000001ff0b7819 */ /* 0x000fe40000011605 */
[----:B------:R-:W-:Y:S01]  /*c2e0*/  SEL R5, RZ, 0x1, !P1 ;  /* 0x00000001ff057807 */ /* 0x000fe20004800000 */
[----:B------:R-:W-:Y:S01]  /*c2f0*/  IMAD.X R3, R3, 0x1, R0, P5 ;  /* 0x0000000103037824 */ /* 0x000fe200028e0600 */
[----:B------:R-:W-:Y:S01]  /*c300*/  ISETP.GE.U32.AND P1, PT, R2, UR8, PT ;  /* 0x0000000802007c0c */ /* 0x000fe2000bf26070 */
[----:B------:R-:W-:Y:S01]  /*c310*/  IMAD R13, R11, -0x3, R6 ;  /* 0xfffffffd0b0d7824 */ /* 0x000fe200078e0206 */
[----:B------:R-:W-:Y:S01]  /*c320*/  LOP3.LUT R12, R12, R5, RZ, 0x3c, !PT ;  /* 0x000000050c0c7212 */ /* 0x000fe200078e3cff */
[----:B------:R-:W-:Y:S01]  /*c330*/  IMAD.MOV.U32 R6, RZ, RZ, -0x1 ;  /* 0xffffffffff067424 */ /* 0x000fe200078e00ff */
[----:B------:R-:W-:Y:S01]  /*c340*/  ISETP.GE.U32.AND.EX P1, PT, R3, UR9, PT, P1 ;  /* 0x0000000903007c0c */ /* 0x000fe2000bf26110 */
[----:B------:R-:W-:Y:S01]  /*c350*/  IMAD.MOV.U32 R5, RZ, RZ, -0x1 ;  /* 0xffffffffff057424 */ /* 0x000fe200078e00ff */
[----:B------:R-:W-:-:S02]  /*c360*/  @P3 LOP3.LUT R12, R12, 0x1, R11, 0x78, !PT ;  /* 0x000000010c0c3812 */ /* 0x000fc400078e780b */
[----:B0-----:R-:W-:-:S09]  /*c370*/  PRMT R10, RZ, 0x7610, R10 ;  /* 0x00007610ff0a7816 */ /* 0x001fd2000000000a */
[----:B------:R-:W-:Y:S05]  /*c380*/  @P1 BRA `(.L_x_295) ;  /* 0x00000004004c1947 */ /* 0x000fea0003800000 */
[----:B------:R-:W0:Y:S01]  /*c390*/  S2R R6, SR_CTAID.X ;  /* 0x0000000000067919 */ /* 0x000e220000002500 */
[----:B------:R-:W-:Y:S01]  /*c3a0*/  ULDC UR8, c[0x0][0x150] ;  /* 0x0000540000087ab9 */ /* 0x000fe20000000800 */
[----:B------:R-:W1:Y:S01]  /*c3b0*/  LDC R11, c[0x0][0x144] ;  /* 0x00005100ff0b7b82 */ /* 0x000e620000000800 */
[----:B------:R-:W-:Y:S01]  /*c3c0*/  ULDC UR12, c[0x0][0x730] ;  /* 0x0001cc00000c7ab9 */ /* 0x000fe20000000800 */
[----:B------:R-:W2:Y:S01]  /*c3d0*/  S2R R21, SR_CTAID.Y ;  /* 0x0000000000157919 */ /* 0x000ea20000002600 */
[----:B------:R-:W-:-:S05]  /*c3e0*/  ULDC UR13, c[0x0][0x154] ;  /* 0x00005500000d7ab9 */ /* 0x000fca0000000800 */
[----:B------:R-:W3:Y:S01]  /*c3f0*/  LDC R20, c[0x0][0x148] ;  /* 0x00005200ff147b82 */ /* 0x000ee20000000800 */
[----:B0-----:R-:W-:Y:S02]  /*c400*/  I2FP.F32.U32 R4, R6 ;  /* 0x0000000600047245 */ /* 0x001fe40000201000 */
[----:B--2---:R-:W-:-:S03]  /*c410*/  I2FP.F32.U32 R22, R21 ;  /* 0x0000001500167245 */ /* 0x004fc60000201000 */
[----:B------:R-:W-:Y:S01]  /*c420*/  FMUL R5, R4, UR8 ;  /* 0x0000000804057c20 */ /* 0x000fe20008400000 */
[----:B------:R-:W-:Y:S02]  /*c430*/  ULDC.64 UR8, c[0x0][0x728] ;  /* 0x0001ca0000087ab9 */ /* 0x000fe40000000a00 */
[----:B------:R-:W-:-:S03]  /*c440*/  ISETP.NE.U32.AND P1, PT, RZ, UR8, PT ;  /* 0x00000008ff007c0c */ /* 0x000fc6000bf25070 */
[----:B------:R-:W0:Y:S01]  /*c450*/  F2I.U32.TRUNC.NTZ R5, R5 ;  /* 0x0000000500057305 */ /* 0x000e22000020f000 */
[----:B------:R-:W-:Y:S01]  /*c460*/  ISETP.NE.AND.EX P1, PT, RZ, UR9, PT, P1 ;  /* 0x00000009ff007c0c */ /* 0x000fe2000bf25310 */
[----:B0-----:R-:W-:Y:S02]  /*c470*/  IMAD.MOV R4, RZ, RZ, -R5 ;  /* 0x000000ffff047224 */ /* 0x001fe400078e0a05 */
[----:B------:R-:W-:Y:S02]  /*c480*/  IMAD.MOV.U32 R5, RZ, RZ, R3 ;  /* 0x000000ffff057224 */ /* 0x000fe400078e0003 */
[----:B-1----:R-:W-:Y:S02]  /*c490*/  IMAD R6, R11, R4, R6 ;  /* 0x000000040b067224 */ /* 0x002fe400078e0206 */
[----:B------:R-:W-:-:S06]  /*c4a0*/  IMAD.MOV.U32 R4, RZ, RZ, R2 ;  /* 0x000000ffff047224 */ /* 0x000fcc00078e0002 */
[----:B---3--:R-:W-:Y:S05]  /*c4b0*/  @!P1 BRA `(.L_x_296) ;  /* 0x0000000000289947 */ /* 0x008fea0003800000 */
[----:B------:R-:W-:Y:S02]  /*c4c0*/  ULDC UR11, c[0x0][0x734] ;  /* 0x0001cd00000b7ab9 */ /* 0x000fe40000000800 */
[----:B------:R-:W-:-:S05]  /*c4d0*/  IADD3 R5, P1, R2, UR11, RZ ;  /* 0x0000000b02057c10 */ /* 0x000fca000ff3e0ff */
[----:B------:R-:W-:-:S04]  /*c4e0*/  IMAD.X R19, RZ, RZ, R3, P1 ;  /* 0x000000ffff137224 */ /* 0x000fc800008e0603 */
[----:B------:R-:W-:-:S04]  /*c4f0*/  IMAD.WIDE.U32 R10, R19, UR8, RZ ;  /* 0x00000008130a7c25 */ /* 0x000fc8000f8e00ff */
[----:B------:R-:W-:-:S04]  /*c500*/  IMAD.WIDE.U32 R10, P1, R5, UR9, R10 ;  /* 0x00000009050a7c25 */ /* 0x000fc8000f82000a */
[----:B------:R-:W-:-:S04]  /*c510*/  IMAD.WIDE.U32 R4, R5, UR8, RZ ;  /* 0x0000000805047c25 */ /* 0x000fc8000f8e00ff */
[----:B------:R-:W-:Y:S01]  /*c520*/  IMAD.MOV.U32 R4, RZ, RZ, R11 ;  /* 0x000000ffff047224 */ /* 0x000fe200078e000b */
[----:B------:R-:W-:Y:S01]  /*c530*/  IADD3 RZ, P3, R5, R10, RZ ;  /* 0x0000000a05ff7210 */ /* 0x000fe20007f7e0ff */
[----:B------:R-:W-:-:S04]  /*c540*/  IMAD.X R5, RZ, RZ, RZ, P1 ;  /* 0x000000ffff057224 */ /* 0x000fc800008e06ff */
[----:B------:R-:W-:-:S08]  /*c550*/  IMAD.WIDE.U32.X R4, R19, UR9, R4, P3 ;  /* 0x0000000913047c25 */ /* 0x000fd000098e0404 */
.L_x_296:
[--C-:B------:R-:W-:Y:S01]  /*c560*/  SHF.R.U64 R19, R4, UR12, R5.reuse ;  /* 0x0000000c04137c19 */ /* 0x100fe20008001205 */
[----:B------:R-:W-:Y:S01]  /*c570*/  FMUL R22, R22, UR13 ;  /* 0x0000000d16167c20 */ /* 0x000fe20008400000 */
[----:B------:R-:W-:Y:S01]  /*c580*/  SHF.R.U32.HI R4, RZ, UR12, R5 ;  /* 0x0000000cff047c19 */ /* 0x000fe20008011605 */
[----:B------:R-:W-:Y:S01]  /*c590*/  ULDC.64 UR8, c[0x0][0x720] ;  /* 0x0001c80000087ab9 */ /* 0x000fe20000000a00 */
[----:B------:R-:W-:Y:S01]  /*c5a0*/  IADD3 R5, P1, RZ, -R19, RZ ;  /* 0x80000013ff057210 */ /* 0x000fe20007f3e0ff */
[----:B------:R-:W-:Y:S02]  /*c5b0*/  ULDC.64 UR12, c[0x0][0x740] ;  /* 0x0001d000000c7ab9 */ /* 0x000fe40000000a00 */
[----:B------:R-:W0:Y:S02]  /*c5c0*/  F2I.U32.TRUNC.NTZ R22, R22 ;  /* 0x0000001600167305 */ /* 0x000e24000020f000 */
[----:B------:R-:W-:Y:S01]  /*c5d0*/  IMAD.X R4, RZ, RZ, ~R4, P1 ;  /* 0x000000ffff047224 */ /* 0x000fe200008e0e04 */
[----:B------:R-:W-:-:S03]  /*c5e0*/  ISETP.NE.U32.AND P1, PT, RZ, UR12, PT ;  /* 0x0000000cff007c0c */ /* 0x000fc6000bf25070 */
[----:B------:R-:W-:Y:S01]  /*c5f0*/  IMAD R4, R4, UR8, RZ ;  /* 0x0000000804047c24 */ /* 0x000fe2000f8e02ff */
[----:B------:R-:W-:-:S03]  /*c600*/  ISETP.NE.AND.EX P1, PT, RZ, UR13, PT, P1 ;  /* 0x0000000dff007c0c */ /* 0x000fc6000bf25310 */
[C---:B------:R-:W-:Y:S02]  /*c610*/  IMAD R11, R5.reuse, UR9, R4 ;  /* 0x00000009050b7c24 */ /* 0x040fe4000f8e0204 */
[----:B------:R-:W-:Y:S01]  /*c620*/  IMAD.WIDE.U32 R4, R5, UR8, R2 ;  /* 0x0000000805047c25 */ /* 0x000fe2000f8e0002 */
[----:B------:R-:W-:-:S03]  /*c630*/  ULDC UR8, c[0x0][0x718] ;  /* 0x0001c60000087ab9 */ /* 0x000fc60000000800 */
[----:B0-----:R-:W-:Y:S02]  /*c640*/  IMAD.MOV R10, RZ, RZ, -R22 ;  /* 0x000000ffff0a7224 */ /* 0x001fe400078e0a16 */
[----:B------:R-:W-:Y:S02]  /*c650*/  IMAD.IADD R5, R5, 0x1, R11 ;  /* 0x0000000105057824 */ /* 0x000fe400078e020b */
[----:B------:R-:W-:-:S03]  /*c660*/  @P4 IMAD R6, R20, R10, R21 ;  /* 0x0000000a14064224 */ /* 0x000fc600078e0215 */
[--C-:B------:R-:W-:Y:S02]  /*c670*/  SHF.R.U64 R20, R4, UR8, R5.reuse ;  /* 0x0000000804147c19 */ /* 0x100fe40008001205 */
[----:B------:R-:W-:Y:S01]  /*c680*/  SHF.R.U32.HI R5, RZ, UR8, R5 ;  /* 0x00000008ff057c19 */ /* 0x000fe20008011605 */
[----:B------:R-:W-:-:S03]  /*c690*/  ULDC UR8, c[0x0][0x708] ;  /* 0x0001c20000087ab9 */ /* 0x000fc60000000800 */
[--C-:B------:R-:W-:Y:S02]  /*c6a0*/  SHF.R.U64 R22, R20, UR8, R5.reuse ;  /* 0x0000000814167c19 */ /* 0x100fe40008001205 */
[----:B------:R-:W-:Y:S01]  /*c6b0*/  SHF.R.U32.HI R5, RZ, UR8, R5 ;  /* 0x00000008ff057c19 */ /* 0x000fe20008011605 */
[----:B------:R-:W-:-:S03]  /*c6c0*/  ULDC UR8, c[0x0][0x758] ;  /* 0x0001d60000087ab9 */ /* 0x000fc60000000800 */
[--C-:B------:R-:W-:Y:S02]  /*c6d0*/  SHF.R.U64 R21, R22, UR8, R5.reuse ;  /* 0x0000000816157c19 */ /* 0x100fe40008001205 */
[----:B------:R-:W-:-:S03]  /*c6e0*/  SHF.R.U32.HI R23, RZ, UR8, R5 ;  /* 0x00000008ff177c19 */ /* 0x000fc60008011605 */
[----:B------:R-:W-:Y:S02]  /*c6f0*/  IMAD.MOV.U32 R4, RZ, RZ, R21 ;  /* 0x000000ffff047224 */ /* 0x000fe400078e0015 */
[----:B------:R-:W-:Y:S01]  /*c700*/  IMAD.MOV.U32 R5, RZ, RZ, R23 ;  /* 0x000000ffff057224 */ /* 0x000fe200078e0017 */
[----:B------:R-:W-:Y:S06]  /*c710*/  @!P1 BRA `(.L_x_297) ;  /* 0x0000000000289947 */ /* 0x000fec0003800000 */
        /* <DEDUP_REMOVED lines=10> */
.L_x_297:
[----:B------:R-:W-:Y:S01]  /*c7c0*/  ULDC UR8, c[0x0][0x748] ;  /* 0x0001d20000087ab9 */ /* 0x000fe20000000800 */
[----:B------:R-:W-:Y:S01]  /*c7d0*/  LOP3.LUT R20, R20, UR4, RZ, 0xc0, !PT ;  /* 0x0000000414147c12 */ /* 0x000fe2000f8ec0ff */
[----:B------:R-:W-:Y:S01]  /*c7e0*/  ULDC UR9, c[0x0][0x710] ;  /* 0x0001c40000097ab9 */ /* 0x000fe20000000800 */
[----:B------:R-:W-:Y:S01]  /*c7f0*/  SHF.R.U64 R5, R4, UR8, R5 ;  /* 0x0000000804057c19 */ /* 0x000fe20008001205 */
[----:B------:R-:W-:Y:S01]  /*c800*/  ULDC UR8, c[0x0][0x738] ;  /* 0x0001ce0000087ab9 */ /* 0x000fe20000000800 */
[----:B------:R-:W-:Y:S01]  /*c810*/  LOP3.LUT R4, R22, UR7, RZ, 0xc0, !PT ;  /* 0x0000000716047c12 */ /* 0x000fe2000f8ec0ff */
[----:B------:R-:W-:-:S04]  /*c820*/  IMAD.MOV.U32 R10, RZ, RZ, 0x1 ;  /* 0x00000001ff0a7424 */ /* 0x000fc800078e00ff */
[----:B------:R-:W-:Y:S02]  /*c830*/  IMAD R11, R5, UR5, R4 ;  /* 0x00000005050b7c24 */ /* 0x000fe4000f8e0204 */
[----:B------:R-:W-:Y:S02]  /*c840*/  IMAD.MOV R4, RZ, RZ, -R5 ;  /* 0x000000ffff047224 */ /* 0x000fe400078e0a05 */
[----:B------:R-:W-:Y:S02]  /*c850*/  IMAD R6, R11, UR9, R6 ;  /* 0x000000090b067c24 */ /* 0x000fe4000f8e0206 */
[----:B------:R-:W-:Y:S01]  /*c860*/  IMAD R21, R4, UR8, R21 ;  /* 0x0000000804157c24 */ /* 0x000fe2000f8e0215 */
[----:B------:R-:W-:Y:S01]  /*c870*/  ULDC UR8, c[0x0][0x700] ;  /* 0x0001c00000087ab9 */ /* 0x000fe20000000800 */
[----:B------:R-:W-:Y:S02]  /*c880*/  IMAD.MOV.U32 R4, RZ, RZ, R19 ;  /* 0x000000ffff047224 */ /* 0x000fe400078e0013 */
[----:B------:R-:W-:-:S05]  /*c890*/  IMAD R21, R21, UR8, R20 ;  /* 0x0000000815157c24 */ /* 0x000fca000f8e0214 */
[----:B------:R-:W-:Y:S02]  /*c8a0*/  SEL R5, R21, R6, !P4 ;  /* 0x0000000615057207 */ /* 0x000fe40006000000 */
[----:B------:R-:W-:-:S07]  /*c8b0*/  SEL R6, R6, R21, !P4 ;  /* 0x0000001506067207 */ /* 0x000fce0006000000 */
.L_x_295:
[----:B------:R-:W-:Y:S05]  /*c8c0*/  BSYNC B1 ;  /* 0x0000000000017941 */ /* 0x000fea0003800000 */
.L_x_294:
[----:B------:R-:W-:-:S13]  /*c8d0*/  LOP3.LUT P1, RZ, R10, 0xff, RZ, 0xc0, !PT ;  /* 0x000000ff0aff7812 */ /* 0x000fda000782c0ff */
[----:B------:R-:W-:Y:S05]  /*c8e0*/  @P1 BRA `(.L_x_298) ;  /* 0xfffffff000e81947 */ /* 0x000fea000383ffff */
[----:B------:R-:W-:Y:S05]  /*c8f0*/  BSYNC B0 ;  /* 0x0000000000007941 */ /* 0x000fea0003800000 */
.L_x_286:
[----:B------:R-:W-:-:S03]  /*c900*/  UMOV UR8, 0xffffffff ;  /* 0xffffffff00087882 */ /* 0x000fc60000000000 */
[----:B------:R-:W-:Y:S05]  /*c910*/  BRA.DIV UR8, `(.L_x_299) ;  /* 0x0000000608107947 */ /* 0x000fea000b800000 */
[----:B------:R-:W-:-:S13]  /*c920*/  ELECT P0, URZ, PT ;  /* 0x00000000003f782f */ /* 0x000fda0003800000 */
.L_x_314:
[----:B------:R-:W-:Y:S04]  /*c930*/  BSSY B0, `(.L_x_300) ;  /* 0x0000022000007945 */ /* 0x000fe80003800000 */
[----:B------:R-:W-:Y:S05]  /*c940*/  @!P0 BRA `(.L_x_301) ;  /* 0x0000000000808947 */ /* 0x000fea0003800000 */
[----:B------:R-:W-:-:S04]  /*c950*/  LOP3.LUT R7, R7, 0x2, RZ, 0xfc, !PT ;  /* 0x0000000207077812 */ /* 0x000fc800078efcff */
[----:B------:R-:W-:-:S13]  /*c960*/  ISETP.NE.AND P0, PT, R7, 0x3, PT ;  /* 0x000000030700780c */ /* 0x000fda0003f05270 */
[----:B------:R-:W-:Y:S05]  /*c970*/  @!P0 BRA `(.L_x_302) ;  /* 0x0000000000048947 */ /* 0x000fea0003800000 */
[----:B------:R-:W-:Y:S01]  /*c980*/  BPT.TRAP 0x1 ;  /* 0x000000040000795c */ /* 0x000fe20000300000 */
.L_x_302:
[----:B------:R-:W0:Y:S01]  /*c990*/  S2R R3, SR_CgaCtaId ;  /* 0x0000000000037919 */ /* 0x000e220000008800 */
[----:B------:R-:W-:Y:S02]  /*c9a0*/  MOV R0, 0x400 ;  /* 0x0000040000007802 */ /* 0x000fe40000000f00 */
[----:B------:R-:W-:Y:S02]  /*c9b0*/  SHF.L.U32 R2, R12, 0x1f, RZ ;  /* 0x0000001f0c027819 */ /* 0x000fe400000006ff */
[----:B0-----:R-:W-:-:S05]  /*c9c0*/  LEA R0, R3, R0, 0x18 ;  /* 0x0000000003007211 */ /* 0x001fca00078ec0ff */
[----:B------:R-:W-:-:S04]  /*c9d0*/  VIADD R0, R0, 0x18 ;  /* 0x0000001800007836 */ /* 0x000fc80000000000 */
[C---:B------:R-:W-:Y:S02]  /*c9e0*/  IMAD R7, R13.reuse, 0x8, R0 ;  /* 0x000000080d077824 */ /* 0x040fe400078e0200 */
[----:B------:R-:W-:Y:S02]  /*c9f0*/  VIADD R13, R13, 0x1 ;  /* 0x000000010d0d7836 */ /* 0x000fe40000000000 */
[----:B------:R-:W0:Y:S03]  /*ca00*/  SYNCS.PHASECHK.TRANS64.TRYWAIT P0, [R7+URZ], R2 ;  /* 0x00000002070075a7 */ /* 0x000e26000800017f */
[----:B------:R-:W-:-:S04]  /*ca10*/  ISETP.NE.AND P1, PT, R13, 0x3, PT ;  /* 0x000000030d00780c */ /* 0x000fc80003f25270 */
[----:B------:R-:W-:Y:S02]  /*ca20*/  SEL R3, RZ, 0x1, P1 ;  /* 0x00000001ff037807 */ /* 0x000fe40000800000 */
[----:B------:R-:W-:Y:S02]  /*ca30*/  SEL R13, R13, RZ, P1 ;  /* 0x000000ff0d0d7207 */ /* 0x000fe40000800000 */
[----:B------:R-:W-:-:S03]  /*ca40*/  LOP3.LUT R9, R12, R3, RZ, 0x3c, !PT ;  /* 0x000000030c097212 */ /* 0x000fc600078e3cff */
[----:B------:R-:W-:Y:S01]  /*ca50*/  IMAD R6, R13, 0x8, R0 ;  /* 0x000000080d067824 */ /* 0x000fe200078e0200 */
[----:B------:R-:W-:Y:S01]  /*ca60*/  SHF.L.U32 R5, R9, 0x1f, RZ ;  /* 0x0000001f09057819 */ /* 0x000fe200000006ff */
[----:B0-----:R-:W-:Y:S06]  /*ca70*/  @!P0 BRA `(.L_x_303) ;  /* 0x0000000000dc8947 */ /* 0x001fec0003800000 */
.L_x_315:
[----:B------:R-:W1:Y:S01]  /*ca80*/  SYNCS.PHASECHK.TRANS64.TRYWAIT P0, [R6+URZ], R5 ;  /* 0x00000005060075a7 */ /* 0x000e62000800017f */
[----:B0-----:R-:W-:-:S05]  /*ca90*/  VIADD R2, R13, 0x1 ;  /* 0x000000010d027836 */ /* 0x001fca0000000000 */
[----:B------:R-:W-:-:S04]  /*caa0*/  ISETP.NE.AND P1, PT, R2, 0x3, PT ;  /* 0x000000030200780c */ /* 0x000fc80003f25270 */
[----:B------:R-:W-:Y:S02]  /*cab0*/  SEL R4, RZ, 0x1, P1 ;  /* 0x00000001ff047807 */ /* 0x000fe40000800000 */
[----:B------:R-:W-:Y:S02]  /*cac0*/  SEL R3, R2, RZ, P1 ;  /* 0x000000ff02037207 */ /* 0x000fe40000800000 */
[----:B------:R-:W-:Y:S01]  /*cad0*/  LOP3.LUT R4, R9, R4, RZ, 0x3c, !PT ;  /* 0x0000000409047212 */ /* 0x000fe200078e3cff */
[----:B-1----:R-:W-:Y:S06]  /*cae0*/  @!P0 BRA `(.L_x_304) ;  /* 0x0000000000d48947 */ /* 0x002fec0003800000 */
.L_x_316:
[----:B------:R-:W-:Y:S01]  /*caf0*/  IMAD R3, R3, 0x8, R0 ;  /* 0x0000000803037824 */ /* 0x000fe200078e0200 */
[----:B------:R-:W-:-:S07]  /*cb00*/  SHF.L.U32 R0, R4, 0x1f, RZ ;  /* 0x0000001f04007819 */ /* 0x000fce00000006ff */
.L_x_305:
[----:B-1----:R1:W2:Y:S02]  /*cb10*/  SYNCS.PHASECHK.TRANS64.TRYWAIT P0, [R3+URZ], R0 ;  /* 0x00000000030075a7 */ /* 0x0022a4000800017f */
[----:B--2---:R-:W-:Y:S05]  /*cb20*/  @!P0 NANOSLEEP.SYNCS 0x989680 ;  /* 0x009896800000895d */ /* 0x004fea0003900000 */
[----:B------:R-:W2:Y:S02]  /*cb30*/  @!P0 SYNCS.PHASECHK.TRANS64 P0, [R3+URZ], R0 ;  /* 0x00000000030085a7 */ /* 0x000ea4000800007f */
[----:B--2---:R-:W-:Y:S05]  /*cb40*/  @!P0 BRA `(.L_x_305) ;  /* 0xfffffffc00f08947 */ /* 0x004fea000383ffff */
.L_x_301:
[----:B------:R-:W-:Y:S05]  /*cb50*/  BSYNC B0 ;  /* 0x0000000000007941 */ /* 0x000fea0003800000 */
.L_x_300:
[----:B------:R-:W-:Y:S05]  /*cb60*/  EXIT ;  /* 0x000000000000794d */ /* 0x000fea0003800000 */
.L_x_19:
[----:B0-----:R-:W-:-:S04]  /*cb70*/  IMAD.U32 R20, RZ, RZ, UR12 ;  /* 0x0000000cff147e24 */ /* 0x001fc8000f8e00ff */
[----:B------:R0:W1:Y:S03]  /*cb80*/  SYNCS.PHASECHK.TRANS64.TRYWAIT P1, [R20+URZ+-0x8], R19 ;  /* 0xfffff813140075a7 */ /* 0x000066000802017f */
[----:B-1----:R-:W-:Y:S05]  /*cb90*/  @!P1 NANOSLEEP.SYNCS 0x989680 ;  /* 0x009896800000995d */ /* 0x002fea0003900000 */
[----:B------:R-:W1:Y:S02]  /*cba0*/  @!P1 SYNCS.PHASECHK.TRANS64 P1, [R20+URZ+-0x8], R19 ;  /* 0xfffff813140095a7 */ /* 0x000e64000802007f */
[----:B-1----:R-:W-:Y:S05]  /*cbb0*/  @!P1 BRA `(.L_x_19) ;  /* 0xfffffffc00ec9947 */ /* 0x002fea000383ffff */
[----:B------:R-:W-:Y:S05]  /*cbc0*/  BRA `(.L_x_306) ;  /* 0xffffff4800a47947 */ /* 0x000fea000383ffff */
.L_x_24:
[----:B-1----:R-:W-:-:S04]  /*cbd0*/  IMAD.U32 R22, RZ, RZ, UR8 ;  /* 0x00000008ff167e24 */ /* 0x002fc8000f8e00ff */
[----:B------:R1:W4:Y:S03]  /*cbe0*/  SYNCS.PHASECHK.TRANS64.TRYWAIT P1, [R22+URZ], R21 ;  /* 0x00000015160075a7 */ /* 0x000326000802017f */
[----:B----4-:R-:W-:Y:S05]  /*cbf0*/  @!P1 NANOSLEEP.SYNCS 0x989680 ;  /* 0x009896800000995d */ /* 0x010fea0003900000 */
[----:B------:R-:W4:Y:S02]  /*cc00*/  @!P1 SYNCS.PHASECHK.TRANS64 P1, [R22+URZ], R21 ;  /* 0x00000015160095a7 */ /* 0x000f24000802007f */
[----:B----4-:R-:W-:Y:S05]  /*cc10*/  @!P1 BRA `(.L_x_24) ;  /* 0xfffffffc00ec9947 */ /* 0x010fea000383ffff */
[----:B------:R-:W-:Y:S05]  /*cc20*/  BRA `(.L_x_23) ;  /* 0xffffff4c00d87947 */ /* 0x000fea000383ffff */
.L_x_28:
[----:B0-----:R-:W-:-:S04]  /*cc30*/  IMAD.U32 R20, RZ, RZ, UR12 ;  /* 0x0000000cff147e24 */ /* 0x001fc8000f8e00ff */
[----:B------:R0:W1:Y:S03]  /*cc40*/  SYNCS.PHASECHK.TRANS64.TRYWAIT P1, [R20+URZ+0x8], R19 ;  /* 0x00000813140075a7 */ /* 0x000066000802017f */
[----:B-1----:R-:W-:Y:S05]  /*cc50*/  @!P1 NANOSLEEP.SYNCS 0x989680 ;  /* 0x009896800000995d */ /* 0x002fea0003900000 */
[----:B------:R-:W1:Y:S02]  /*cc60*/  @!P1 SYNCS.PHASECHK.TRANS64 P1, [R20+URZ+0x8], R19 ;  /* 0x00000813140095a7 */ /* 0x000e64000802007f */
[----:B-1----:R-:W-:Y:S05]  /*cc70*/  @!P1 BRA `(.L_x_28) ;  /* 0xfffffffc00ec9947 */ /* 0x002fea000383ffff */
[----:B------:R-:W-:Y:S05]  /*cc80*/  BRA `(.L_x_307) ;  /* 0xffffff5000ec7947 */ /* 0x000fea000383ffff */
.L_x_287:
[----:B------:R-:W-:Y:S01]  /*cc90*/  BSSY B1, `(.L_x_308) ;  /* 0x0000006000017945 */ /* 0x000fe20003800000 */
[----:B------:R-:W-:-:S07]  /*cca0*/  IMAD.MOV.U32 R10, RZ, RZ, -0x1 ;  /* 0xffffffffff0a7424 */ /* 0x000fce00078e00ff */
[----:B------:R-:W-:Y:S05]  /*ccb0*/  WARPSYNC.COLLECTIVE R10, `(.L_x_309) ;  /* 0x000000000a0c7348 */ /* 0x000fea0003c00000 */
[----:B------:R-:W-:Y:S02]  /*ccc0*/  ELECT P1, UR62, PT ;  /* 0x00000000003e782f */ /* 0x000fe40003820000 */
[----:B------:R-:W-:Y:S01]  /*ccd0*/  MOV R10, UR62 ;  /* 0x0000003e000a7c02 */ /* 0x000fe20008000f00 */
[----:B------:R-:W-:Y:S10]  /*cce0*/  ENDCOLLECTIVE ;  /* 0x000000000000791b */ /* 0x000ff40003800000 */
.L_x_309:
[----:B------:R-:W-:Y:S05]  /*ccf0*/  BSYNC B1 ;  /* 0x0000000000017941 */ /* 0x000fea0003800000 */
.L_x_308:
[----:B------:R-:W-:Y:S05]  /*cd00*/  BRA `(.L_x_310) ;  /* 0xffffffec00ec7947 */ /* 0x000fea000383ffff */
.L_x_290:
[----:B-1----:R1:W2:Y:S02]  /*cd10*/  SYNCS.PHASECHK.TRANS64.TRYWAIT P1, [R21+URZ+0x18], R10 ;  /* 0x0000180a150075a7 */ /* 0x0022a4000802017f */
[----:B--2---:R-:W-:Y:S05]  /*cd20*/  @!P1 NANOSLEEP.SYNCS 0x989680 ;  /* 0x009896800000995d */ /* 0x004fea0003900000 */
[----:B------:R-:W2:Y:S02]  /*cd30*/  @!P1 SYNCS.PHASECHK.TRANS64 P1, [R21+URZ+0x18], R10 ;  /* 0x0000180a150095a7 */ /* 0x000ea4000802007f */
[----:B--2---:R-:W-:Y:S05]  /*cd40*/  @!P1 BRA `(.L_x_290) ;  /* 0xfffffffc00f09947 */ /* 0x004fea000383ffff */
[----:B------:R-:W-:Y:S05]  /*cd50*/  BRA `(.L_x_311) ;  /* 0xfffffff000287947 */ /* 0x000fea000383ffff */
.L_x_299:
[----:B------:R-:W-:Y:S01]  /*cd60*/  BSSY B0, `(.L_x_312) ;  /* 0x0000006000007945 */ /* 0x000fe20003800000 */
[----:B------:R-:W-:-:S07]  /*cd70*/  IMAD.MOV.U32 R10, RZ, RZ, -0x1 ;  /* 0xffffffffff0a7424 */ /* 0x000fce00078e00ff */
[----:B------:R-:W-:Y:S05]  /*cd80*/  WARPSYNC.COLLECTIVE R10, `(.L_x_313) ;  /* 0x000000000a0c7348 */ /* 0x000fea0003c00000 */
[----:B------:R-:W-:Y:S02]  /*cd90*/  ELECT P1, UR62, PT ;  /* 0x00000000003e782f */ /* 0x000fe40003820000 */
[----:B------:R-:W-:Y:S01]  /*cda0*/  MOV R10, UR62 ;  /* 0x0000003e000a7c02 */ /* 0x000fe20008000f00 */
[----:B------:R-:W-:Y:S10]  /*cdb0*/  ENDCOLLECTIVE ;  /* 0x000000000000791b */ /* 0x000ff40003800000 */
.L_x_313:
[----:B------:R-:W-:Y:S05]  /*cdc0*/  BSYNC B0 ;  /* 0x0000000000007941 */ /* 0x000fea0003800000 */
.L_x_312:
[----:B------:R-:W-:Y:S01]  /*cdd0*/  PLOP3.LUT P0, PT, P1, PT, PT, 0x80, 0x0 ;  /* 0x000000000000781c */ /* 0x000fe20000f0f070 */
[----:B------:R-:W-:-:S12]  /*cde0*/  BRA `(.L_x_314) ;  /* 0xfffffff800d07947 */ /* 0x000fd8000383ffff */
.L_x_303:
[----:B0-----:R0:W1:Y:S02]  /*cdf0*/  SYNCS.PHASECHK.TRANS64.TRYWAIT P0, [R7+URZ], R2 ;  /* 0x00000002070075a7 */ /* 0x001064000800017f */
[----:B-1----:R-:W-:Y:S05]  /*ce00*/  @!P0 NANOSLEEP.SYNCS 0x989680 ;  /* 0x009896800000895d */ /* 0x002fea0003900000 */
[----:B------:R-:W1:Y:S02]  /*ce10*/  @!P0 SYNCS.PHASECHK.TRANS64 P0, [R7+URZ], R2 ;  /* 0x00000002070085a7 */ /* 0x000e64000800007f */
[----:B-1----:R-:W-:Y:S05]  /*ce20*/  @!P0 BRA `(.L_x_303) ;  /* 0xfffffffc00f08947 */ /* 0x002fea000383ffff */
[----:B------:R-:W-:Y:S05]  /*ce30*/  BRA `(.L_x_315) ;  /* 0xfffffffc00107947 */ /* 0x000fea000383ffff */
.L_x_304:
[----:B0-----:R0:W1:Y:S02]  /*ce40*/  SYNCS.PHASECHK.TRANS64.TRYWAIT P0, [R6+URZ], R5 ;  /* 0x00000005060075a7 */ /* 0x001064000800017f */
[----:B-1----:R-:W-:Y:S05]  /*ce50*/  @!P0 NANOSLEEP.SYNCS 0x989680 ;  /* 0x009896800000895d */ /* 0x002fea0003900000 */
[----:B------:R-:W1:Y:S02]  /*ce60*/  @!P0 SYNCS.PHASECHK.TRANS64 P0, [R6+URZ], R5 ;  /* 0x00000005060085a7 */ /* 0x000e64000800007f */
[----:B-1----:R-:W-:Y:S05]  /*ce70*/  @!P0 BRA `(.L_x_304) ;  /* 0xfffffffc00f08947 */ /* 0x002fea000383ffff */
[----:B------:R-:W-:Y:S05]  /*ce80*/  BRA `(.L_x_316) ;  /* 0xfffffffc00187947 */ /* 0x000fea000383ffff */
.L_x_317:
[----:B------:R-:W-:-:S00]  /*ce90*/  BRA `(.L_x_317) ;  /* 0xfffffffc00fc7947 */ /* 0x000fc0000383ffff */
[----:B------:R-:W-:-:S00]  /*cea0*/  NOP ;  /* 0x0000000000007918 */ /* 0x000fc00000000000 */
        /* <DEDUP_REMOVED lines=13> */
.L_x_318:


//--------------------- .nv.shared._ZN7cutlass13device_kernelINS_4gemm6kernel13GemmUniversalIN4cute5tupleIJiiiiEEENS1_10collective13CollectiveMmaINS1_40MainloopSm90TmaGmmaWarpSpecializedSparseILi3ENS5_IJNS4_1CILi1EEENSA_ILi2EEESB_EEENS1_32KernelTmaWarpSpecializedPingpongEEENS5_IJNSA_ILi64EEENSA_ILi256EEENSA_ILi128EEEEEENS_10bfloat16_tENS5_IJNS4_6LayoutINS5_IJiNS5_IJSC_iEEEiEEENS5_IJlNS5_IJSB_SC_EEElEEEEENSL_INS5_IJNS5_IJNS5_IJNSA_ILi8EEESC_NSA_ILi4EEEEEEiEEENS5_IJNS5_IJNSA_ILi16EEESC_SS_EEEiEEEiEEENS5_IJNS5_IJNS5_IJSI_SV_NSA_ILi2048EEEEEENSA_ILi8192EEEEEENS5_IJNS5_IJSB_NSA_ILi1024EEENSA_ILi32EEEEEElEEElEEEEEEEESK_NS5_IJlSB_lEEENS4_8TiledMMAINS4_8MMA_AtomIJNS4_4SM904GMMA6SPARSE29GMMA_64x256x32_F32BF16BF16_SSILNS1E_5MajorE0ELS1H_0ELNS1E_7ScaleInE1ELS1I_1ELNS1E_9SparseSelE0EEEEEENSL_INS5_IJSB_SB_SB_EEENS5_IJNSA_ILi0EEES1N_S1N_EEEEENS5_IJNS4_10UnderscoreES1Q_S1Q_EEEEENS4_23SM90_TMA_LOAD_MULTICASTENS4_14ComposedLayoutINS4_7SwizzleILi3ELi4ELi3EEENS4_25smem_sparse_ptr_flag_bitsILi2ELi16EEENSL_INS5_IJNS5_IJSB_SR_EEENS5_IJSC_SG_EEEEEENS5_IJNS5_IJS1N_SI_EEESO_EEEEEEEvNS4_8identityENS4_13SM90_TMA_LOADENS1U_IS1W_NS4_18smem_ptr_flag_bitsILi16EEENSL_INS5_IJSR_SG_EEENS5_IJSG_SB_EEEEEEEvS26_EENS_8epilogue10collective6detail29Sm90TmaWarpSpecializedAdapterINS2G_15DefaultEpilogueIfNS5_IJSB_llEEES2K_NS2F_6thread17LinearCombinationIfLi1EffLNS2L_9ScaleType4KindE0ELNS_15FloatRoundStyleE2EfEENS1_15EpilogueDefaultEEEEEvvEEEEvNT_6ParamsE --------------------------
	.section	.nv.shared._ZN7cutlass13device_kernelINS_4gemm6kernel13GemmUniversalIN4cute5tupleIJiiiiEEENS1_10collective13CollectiveMmaINS1_40MainloopSm90TmaGmmaWarpSpecializedSparseILi3ENS5_IJNS4_1CILi1EEENSA_ILi2EEESB_EEENS1_32KernelTmaWarpSpecializedPingpongEEENS5_IJNSA_ILi64EEENSA_ILi256EEENSA_ILi128EEEEEENS_10bfloat16_tENS5_IJNS4_6LayoutINS5_IJiNS5_IJSC_iEEEiEEENS5_IJlNS5_IJSB_SC_EEElEEEEENSL_INS5_IJNS5_IJNS5_IJNSA_ILi8EEESC_NSA_ILi4EEEEEEiEEENS5_IJNS5_IJNSA_ILi16EEESC_SS_EEEiEEEiEEENS5_IJNS5_IJNS5_IJSI_SV_NSA_ILi2048EEEEEENSA_ILi8192EEEEEENS5_IJNS5_IJSB_NSA_ILi1024EEENSA_ILi32EEEEEElEEElEEEEEEEESK_NS5_IJlSB_lEEENS4_8TiledMMAINS4_8MMA_AtomIJNS4_4SM904GMMA6SPARSE29GMMA_64x256x32_F32BF16BF16_SSILNS1E_5MajorE0ELS1H_0ELNS1E_7ScaleInE1ELS1I_1ELNS1E_9SparseSelE0EEEEEENSL_INS5_IJSB_SB_SB_EEENS5_IJNSA_ILi0EEES1N_S1N_EEEEENS5_IJNS4_10UnderscoreES1Q_S1Q_EEEEENS4_23SM90_TMA_LOAD_MULTICASTENS4_14ComposedLayoutINS4_7SwizzleILi3ELi4ELi3EEENS4_25smem_sparse_ptr_flag_bitsILi2ELi16EEENSL_INS5_IJNS5_IJSB_SR_EEENS5_IJSC_SG_EEEEEENS5_IJNS5_IJS1N_SI_EEESO_EEEEEEEvNS4_8identityENS4_13SM90_TMA_LOADENS1U_IS1W_NS4_18smem_ptr_flag_bitsILi16EEENSL_INS5_IJSR_SG_EEENS5_IJSG_SB_EEEEEEEvS26_EENS_8epilogue10collective6detail29Sm90TmaWarpSpecializedAdapterINS2G_15DefaultEpilogueIfNS5_IJSB_llEEES2K_NS2F_6thread17LinearCombinationIfLi1EffLNS2L_9ScaleType4KindE0ELNS_15FloatRoundStyleE2EfEENS1_15EpilogueDefaultEEEEEvvEEEEvNT_6ParamsE,"aw",@nobits
	.sectionflags	@""
	.align	16
	.zero		1024


//--------------------- .nv.shared.reserved.0     --------------------------
	.section	.nv.shared.reserved.0,"aw",@nobits
	.weak		__nv_reservedSMEM_offset_0_alias
	.size		__nv_reservedSMEM_offset_0_alias, 0, 0
	.other		__nv_reservedSMEM_offset_0_alias,@"STO_CUDA_RESERVED_SHARED STV_DEFAULT"
__nv_reservedSMEM_offset_0_alias:
	.zero		0


//--------------------- .nv.global                --------------------------
	.section	.nv.global,"aw",@nobits
.nv.global:
	.type		_ZN39_INTERNAL_f713699b_4_k_cu_9a473068_40294cute1_E,@object
	.size		_ZN39_INTERNAL_f713699b_4_k_cu_9a473068_40294cute1_E,(_ZN39_INTERNAL_f713699b_4_k_cu_9a473068_40294cuda3std3__45__cpo6cbeginE - _ZN39_INTERNAL_f713699b_4_k_cu_9a473068_40294cute1_E)
_ZN39_INTERNAL_f713699b_4_k_cu_9a473068_40294cute1_E:
	.zero		1
	.type		_ZN39_INTERNAL_f713699b_4_k_cu_9a473068_40294cuda3std3__45__cpo6cbeginE,@object
	.size		_ZN39_INTERNAL_f713699b_4_k_cu_9a473068_40294cuda3std3__45__cpo6cbeginE,(_ZN39_INTERNAL_f713699b_4_k_cu_9a473068_40294cuda3std3__48in_placeE - _ZN39_INTERNAL_f713699b_4_k_cu_9a473068_40294cuda3std3__45__cpo6cbeginE)
_ZN39_INTERNAL_f713699b_4_k_cu_9a473068_40294cuda3std3__45__cpo6cbeginE:
	.zero		1
	.type		_ZN39_INTERNAL_f713699b_4_k_cu_9a473068_40294cuda3std3__48in_placeE,@object
	.size		_ZN39_INTERNAL_f713699b_4_k_cu_9a473068_40294cuda3std3__48in_placeE,(_ZN39_INTERNAL_f713699b_4_k_cu_9a473068_40294cuda3std6ranges3__45__cpo9iter_moveE - _ZN39_INTERNAL_f713699b_4_k_cu_9a473068_40294cuda3std3__48in_placeE)
_ZN39_INTERNAL_f713699b_4_k_cu_9a473068_40294cuda3std3__48in_placeE:
	.zero		1
	.type		_ZN39_INTERNAL_f713699b_4_k_cu_9a473068_40294cuda3std6ranges3__45__cpo9iter_moveE,@object
	.size		_ZN39_INTERNAL_f713699b_4_k_cu_9a473068_40294cuda3std6ranges3__45__cpo9iter_moveE,(_ZN39_INTERNAL_f713699b_4_k_cu_9a473068_40294cuda3std3__45__cpo5beginE - _ZN39_INTERNAL_f713699b_4_k_cu_9a473068_40294cuda3std6ranges3__45__cpo9iter_moveE)
_ZN39_INTERNAL_f713699b_4_k_cu_9a473068_40294cuda3std6ranges3__45__cpo9iter_moveE:
	.zero		1
	.type		_ZN39_INTERNAL_f713699b_4_k_cu_9a473068_40294cuda3std3__45__cpo5beginE,@object
	.size		_ZN39_INTERNAL_f713699b_4_k_cu_9a473068_40294cuda3std3__45__cpo5beginE,(_ZN39_INTERNAL_f713699b_4_k_cu_9a473068_40294cuda3std3__441_GLOBAL__N__f713699b_4_k_cu_9a473068_40296ignoreE - _ZN39_INTERNAL_f713699b_4_k_cu_9a473068_40294cuda3std3__45__cpo5beginE)
_ZN39_INTERNAL_f713699b_4_k_cu_9a473068_40294cuda3std3__45__cpo5beginE:
	.zero		1
	.type		_ZN39_INTERNAL_f713699b_4_k_cu_9a473068_40294cuda3std3__441_GLOBAL__N__f713699b_4_k_cu_9a473068_40296ignoreE,@object
	.size		_ZN39_INTERNAL_f713699b_4_k_cu_9a473068_40294cuda3std3__441_GLOBAL__N__f713699b_4_k_cu_9a473068_40296ignoreE,(_ZN39_INTERNAL_f713699b_4_k_cu_9a473068_40294cute7productE - _ZN39_INTERNAL_f713699b_4_k_cu_9a473068_40294cuda3std3__441_GLOBAL__N__f713699b_4_k_cu_9a473068_40296ignoreE)
_ZN39_INTERNAL_f713699b_4_k_cu_9a473068_40294cuda3std3__441_GLOBAL__N__f713699b_4_k_cu_9a473068_40296ignoreE:
	.zero		1
	.type		_ZN39_INTERNAL_f713699b_4_k_cu_9a473068_40294cute7productE,@object
	.size		_ZN39_INTERNAL_f713699b_4_k_cu_9a473068_40294cute7productE,(_ZN39_INTERNAL_f713699b_4_k_cu_9a473068_40294cuda3std3__45__cpo3endE - _ZN39_INTERNAL_f713699b_4_k_cu_9a473068_40294cute7productE)
_ZN39_INTERNAL_f713699b_4_k_cu_9a473068_40294cute7productE:
	.zero		1
	.type		_ZN39_INTERNAL_f713699b_4_k_cu_9a473068_40294cuda3std3__45__cpo3endE,@object
	.size		_ZN39_INTERNAL_f713699b_4_k_cu_9a473068_40294cuda3std3__45__cpo3endE,(_ZN39_INTERNAL_f713699b_4_k_cu_9a473068_40294cuda3std3__419piecewise_constructE - _ZN39_INTERNAL_f713699b_4_k_cu_9a473068_40294cuda3std3__45__cpo3endE)
_ZN39_INTERNAL_f713699b_4_k_cu_9a473068_40294cuda3std3__45__cpo3endE:
	.zero		1
	.type		_ZN39_INTERNAL_f713699b_4_k_cu_9a473068_40294cuda3std3__419piecewise_constructE,@object
	.size		_ZN39_INTERNAL_f713699b_4_k_cu_9a473068_40294cuda3std3__419piecewise_constructE,(_ZN39_INTERNAL_f713699b_4_k_cu_9a473068_40294cuda3std3__45__cpo4cendE - _ZN39_INTERNAL_f713699b_4_k_cu_9a473068_40294cuda3std3__419piecewise_constructE)
_ZN39_INTERNAL_f713699b_4_k_cu_9a473068_40294cuda3std3__419piecewise_constructE:
	.zero		1
	.type		_ZN39_INTERNAL_f713699b_4_k_cu_9a473068_40294cuda3std3__45__cpo4cendE,@object
	.size		_ZN39_INTERNAL_f713699b_4_k_cu_9a473068_40294cuda3std3__45__cpo4cendE,(_ZN39_INTERNAL_f713699b_4_k_cu_9a473068_40294cuda3std6ranges3__45__cpo4swapE - _ZN39_INTERNAL_f713699b_4_k_cu_9a473068_40294cuda3std3__45__cpo4cendE)
_ZN39_INTERNAL_f713699b_4_k_cu_9a473068_40294cuda3std3__45__cpo4cendE:
	.zero		1
	.type		_ZN39_INTERNAL_f713699b_4_k_cu_9a473068_40294cuda3std6ranges3__45__cpo4swapE,@object
	.size		_ZN39_INTERNAL_f713699b_4_k_cu_9a473068_40294cuda3std6ranges3__45__cpo4swapE,(.L_7 - _ZN39_INTERNAL_f713699b_4_k_cu_9a473068_40294cuda3std6ranges3__45__cpo4swapE)
_ZN39_INTERNAL_f713699b_4_k_cu_9a473068_40294cuda3std6ranges3__45__cpo4swapE:
	.zero		1
.L_7:


//--------------------- .nv.constant0._ZN7cutlass13device_kernelINS_4gemm6kernel13GemmUniversalIN4cute5tupleIJiiiiEEENS1_10collective13CollectiveMmaINS1_40MainloopSm90TmaGmmaWarpSpecializedSparseILi3ENS5_IJNS4_1CILi1EEENSA_ILi2EEESB_EEENS1_32KernelTmaWarpSpecializedPingpongEEENS5_IJNSA_ILi64EEENSA_ILi256EEENSA_ILi128EEEEEENS_10bfloat16_tENS5_IJNS4_6LayoutINS5_IJiNS5_IJSC_iEEEiEEENS5_IJlNS5_IJSB_SC_EEElEEEEENSL_INS5_IJNS5_IJNS5_IJNSA_ILi8EEESC_NSA_ILi4EEEEEEiEEENS5_IJNS5_IJNSA_ILi16EEESC_SS_EEEiEEEiEEENS5_IJNS5_IJNS5_IJSI_SV_NSA_ILi2048EEEEEENSA_ILi8192EEEEEENS5_IJNS5_IJSB_NSA_ILi1024EEENSA_ILi32EEEEEElEEElEEEEEEEESK_NS5_IJlSB_lEEENS4_8TiledMMAINS4_8MMA_AtomIJNS4_4SM904GMMA6SPARSE29GMMA_64x256x32_F32BF16BF16_SSILNS1E_5MajorE0ELS1H_0ELNS1E_7ScaleInE1ELS1I_1ELNS1E_9SparseSelE0EEEEEENSL_INS5_IJSB_SB_SB_EEENS5_IJNSA_ILi0EEES1N_S1N_EEEEENS5_IJNS4_10UnderscoreES1Q_S1Q_EEEEENS4_23SM90_TMA_LOAD_MULTICASTENS4_14ComposedLayoutINS4_7SwizzleILi3ELi4ELi3EEENS4_25smem_sparse_ptr_flag_bitsILi2ELi16EEENSL_INS5_IJNS5_IJSB_SR_EEENS5_IJSC_SG_EEEEEENS5_IJNS5_IJS1N_SI_EEESO_EEEEEEEvNS4_8identityENS4_13SM90_TMA_LOADENS1U_IS1W_NS4_18smem_ptr_flag_bitsILi16EEENSL_INS5_IJSR_SG_EEENS5_IJSG_SB_EEEEEEEvS26_EENS_8epilogue10collective6detail29Sm90TmaWarpSpecializedAdapterINS2G_15DefaultEpilogueIfNS5_IJSB_llEEES2K_NS2F_6thread17LinearCombinationIfLi1EffLNS2L_9ScaleType4KindE0ELNS_15FloatRoundStyleE2EfEENS1_15EpilogueDefaultEEEEEvvEEEEvNT_6ParamsE --------------------------
	.section	.nv.constant0._ZN7cutlass13device_kernelINS_4gemm6kernel13GemmUniversalIN4cute5tupleIJiiiiEEENS1_10collective13CollectiveMmaINS1_40MainloopSm90TmaGmmaWarpSpecializedSparseILi3ENS5_IJNS4_1CILi1EEENSA_ILi2EEESB_EEENS1_32KernelTmaWarpSpecializedPingpongEEENS5_IJNSA_ILi64EEENSA_ILi256EEENSA_ILi128EEEEEENS_10bfloat16_tENS5_IJNS4_6LayoutINS5_IJiNS5_IJSC_iEEEiEEENS5_IJlNS5_IJSB_SC_EEElEEEEENSL_INS5_IJNS5_IJNS5_IJNSA_ILi8EEESC_NSA_ILi4EEEEEEiEEENS5_IJNS5_IJNSA_ILi16EEESC_SS_EEEiEEEiEEENS5_IJNS5_IJNS5_IJSI_SV_NSA_ILi2048EEEEEENSA_ILi8192EEEEEENS5_IJNS5_IJSB_NSA_ILi1024EEENSA_ILi32EEEEEElEEElEEEEEEEESK_NS5_IJlSB_lEEENS4_8TiledMMAINS4_8MMA_AtomIJNS4_4SM904GMMA6SPARSE29GMMA_64x256x32_F32BF16BF16_SSILNS1E_5MajorE0ELS1H_0ELNS1E_7ScaleInE1ELS1I_1ELNS1E_9SparseSelE0EEEEEENSL_INS5_IJSB_SB_SB_EEENS5_IJNSA_ILi0EEES1N_S1N_EEEEENS5_IJNS4_10UnderscoreES1Q_S1Q_EEEEENS4_23SM90_TMA_LOAD_MULTICASTENS4_14ComposedLayoutINS4_7SwizzleILi3ELi4ELi3EEENS4_25smem_sparse_ptr_flag_bitsILi2ELi16EEENSL_INS5_IJNS5_IJSB_SR_EEENS5_IJSC_SG_EEEEEENS5_IJNS5_IJS1N_SI_EEESO_EEEEEEEvNS4_8identityENS4_13SM90_TMA_LOADENS1U_IS1W_NS4_18smem_ptr_flag_bitsILi16EEENSL_INS5_IJSR_SG_EEENS5_IJSG_SB_EEEEEEEvS26_EENS_8epilogue10collective6detail29Sm90TmaWarpSpecializedAdapterINS2G_15DefaultEpilogueIfNS5_IJSB_llEEES2K_NS2F_6thread17LinearCombinationIfLi1EffLNS2L_9ScaleType4KindE0ELNS_15FloatRoundStyleE2EfEENS1_15EpilogueDefaultEEEEEvvEEEEvNT_6ParamsE,"a",@progbits
	.sectionflags	@""
	.align	4
.nv.constant0._ZN7cutlass13device_kernelINS_4gemm6kernel13GemmUniversalIN4cute5tupleIJiiiiEEENS1_10collective13CollectiveMmaINS1_40MainloopSm90TmaGmmaWarpSpecializedSparseILi3ENS5_IJNS4_1CILi1EEENSA_ILi2EEESB_EEENS1_32KernelTmaWarpSpecializedPingpongEEENS5_IJNSA_ILi64EEENSA_ILi256EEENSA_ILi128EEEEEENS_10bfloat16_tENS5_IJNS4_6LayoutINS5_IJiNS5_IJSC_iEEEiEEENS5_IJlNS5_IJSB_SC_EEElEEEEENSL_INS5_IJNS5_IJNS5_IJNSA_ILi8EEESC_NSA_ILi4EEEEEEiEEENS5_IJNS5_IJNSA_ILi16EEESC_SS_EEEiEEEiEEENS5_IJNS5_IJNS5_IJSI_SV_NSA_ILi2048EEEEEENSA_ILi8192EEEEEENS5_IJNS5_IJSB_NSA_ILi1024EEENSA_ILi32EEEEEElEEElEEEEEEEESK_NS5_IJlSB_lEEENS4_8TiledMMAINS4_8MMA_AtomIJNS4_4SM904GMMA6SPARSE29GMMA_64x256x32_F32BF16BF16_SSILNS1E_5MajorE0ELS1H_0ELNS1E_7ScaleInE1ELS1I_1ELNS1E_9SparseSelE0EEEEEENSL_INS5_IJSB_SB_SB_EEENS5_IJNSA_ILi0EEES1N_S1N_EEEEENS5_IJNS4_10UnderscoreES1Q_S1Q_EEEEENS4_23SM90_TMA_LOAD_MULTICASTENS4_14ComposedLayoutINS4_7SwizzleILi3ELi4ELi3EEENS4_25smem_sparse_ptr_flag_bitsILi2ELi16EEENSL_INS5_IJNS5_IJSB_SR_EEENS5_IJSC_SG_EEEEEENS5_IJNS5_IJS1N_SI_EEESO_EEEEEEEvNS4_8identityENS4_13SM90_TMA_LOADENS1U_IS1W_NS4_18smem_ptr_flag_bitsILi16EEENSL_INS5_IJSR_SG_EEENS5_IJSG_SB_EEEEEEEvS26_EENS_8epilogue10collective6detail29Sm90TmaWarpSpecializedAdapterINS2G_15DefaultEpilogueIfNS5_IJSB_llEEES2K_NS2F_6thread17LinearCombinationIfLi1EffLNS2L_9ScaleType4KindE0ELNS_15FloatRoundStyleE2EfEENS1_15EpilogueDefaultEEEEEvvEEEEvNT_6ParamsE:
	.zero		1920


//--------------------- SYMBOLS --------------------------

	.type		.nv.reservedSmem.offset0,@object
	.size		.nv.reservedSmem.offset0,0x4
